	.target	sm_80

	.elftype	@"ET_EXEC"


//--------------------- .note.nv.tkinfo           --------------------------
	.section	.note.nv.tkinfo,"",@"SHT_NOTE"
	.sectionflags	@"SHF_NOTE_NV_TKINFO"
	.tkinfo
        /*0018*/ 	.word	0x00000002
        /*0030*/ 	.string	""
        /*0030*/ 	.string	"ptxas"
        /*0030*/ 	.string	"Cuda compilation tools, release 13.0, V13.0.88"
        /*0030*/ 	.string	"Build cuda_13.0.r13.0/compiler.36424714_0"
        /*0030*/ 	.string	"-v  -suppress-debug-info  -lineinfo  -arch sm_80 "



//--------------------- .note.nv.cuinfo           --------------------------
	.section	.note.nv.cuinfo,"",@"SHT_NOTE"
	.sectionflags	@"SHF_NOTE_NV_CUINFO"
        /*0018*/ 	.short	0x0002
        /*001a*/ 	.short	0x0050
        /*001c*/ 	.short	0x0082
	.zero		2


//--------------------- .nv.info                  --------------------------
	.section	.nv.info,"",@"SHT_CUDA_INFO"
	.align	4


	//----- nvinfo : EIATTR_REGCOUNT
	.align		4
        /*0000*/ 	.byte	0x04, 0x2f
        /*0002*/ 	.short	(.L_1 - .L_0)
	.align		4
.L_0:
        /*0004*/ 	.word	index@(matmul_kernel)
        /*0008*/ 	.word	0x000000ff


	//----- nvinfo : EIATTR_FRAME_SIZE
	.align		4
.L_1:
        /*000c*/ 	.byte	0x04, 0x11
        /*000e*/ 	.short	(.L_3 - .L_2)
	.align		4
.L_2:
        /*0010*/ 	.word	index@(matmul_kernel)
        /*0014*/ 	.word	0x00000000


	//----- nvinfo : EIATTR_MIN_STACK_SIZE
	.align		4
.L_3:
        /*0018*/ 	.byte	0x04, 0x12
        /*001a*/ 	.short	(.L_5 - .L_4)
	.align		4
.L_4:
        /*001c*/ 	.word	index@(matmul_kernel)
        /*0020*/ 	.word	0x00000000
.L_5:


//--------------------- .nv.info.matmul_kernel    --------------------------
	.section	.nv.info.matmul_kernel,"",@"SHT_CUDA_INFO"
	.sectionflags	@""
	.align	4


	//----- nvinfo : EIATTR_CUDA_API_VERSION
	.align		4
        /*0000*/ 	.byte	0x04, 0x37
        /*0002*/ 	.short	(.L_7 - .L_6)
.L_6:
        /*0004*/ 	.word	0x00000082


	//----- nvinfo : EIATTR_SW2861232_WAR
	.align		4
.L_7:
        /*0008*/ 	.byte	0x01, 0x35
	.zero		2


	//----- nvinfo : EIATTR_PARAM_CBANK
	.align		4
        /*000c*/ 	.byte	0x04, 0x0a
        /*000e*/ 	.short	(.L_9 - .L_8)
	.align		4
.L_8:
        /*0010*/ 	.word	index@(.nv.constant0.matmul_kernel)
        /*0014*/ 	.short	0x0160
        /*0016*/ 	.short	0x0050


	//----- nvinfo : EIATTR_CBANK_PARAM_SIZE
	.align		4
.L_9:
        /*0018*/ 	.byte	0x03, 0x19
        /*001a*/ 	.short	0x0050


	//----- nvinfo : EIATTR_KPARAM_INFO
	.align		4
        /*001c*/ 	.byte	0x04, 0x17
        /*001e*/ 	.short	(.L_11 - .L_10)
.L_10:
        /*0020*/ 	.word	0x00000000
        /*0024*/ 	.short	0x000d
        /*0026*/ 	.short	0x0048
        /*0028*/ 	.byte	0x00, 0xf4, 0x21, 0x00


	//----- nvinfo : EIATTR_KPARAM_INFO
	.align		4
.L_11:
        /*002c*/ 	.byte	0x04, 0x17
        /*002e*/ 	.short	(.L_13 - .L_12)
.L_12:
        /*0030*/ 	.word	0x00000000
        /*0034*/ 	.short	0x000c
        /*0036*/ 	.short	0x0040
        /*0038*/ 	.byte	0x00, 0xf4, 0x21, 0x00


	//----- nvinfo : EIATTR_KPARAM_INFO
	.align		4
.L_13:
        /*003c*/ 	.byte	0x04, 0x17
        /*003e*/ 	.short	(.L_15 - .L_14)
.L_14:
        /*0040*/ 	.word	0x00000000
        /*0044*/ 	.short	0x000b
        /*0046*/ 	.short	0x0038
        /*0048*/ 	.byte	0x00, 0xf0, 0x11, 0x00


	//----- nvinfo : EIATTR_KPARAM_INFO
	.align		4
.L_15:
        /*004c*/ 	.byte	0x04, 0x17
        /*004e*/ 	.short	(.L_17 - .L_16)
.L_16:
        /*0050*/ 	.word	0x00000000
        /*0054*/ 	.short	0x000a
        /*0056*/ 	.short	0x0034
        /*0058*/ 	.byte	0x00, 0xf0, 0x11, 0x00


	//----- nvinfo : EIATTR_KPARAM_INFO
	.align		4
.L_17:
        /*005c*/ 	.byte	0x04, 0x17
        /*005e*/ 	.short	(.L_19 - .L_18)
.L_18:
        /*0060*/ 	.word	0x00000000
        /*0064*/ 	.short	0x0009
        /*0066*/ 	.short	0x0030
        /*0068*/ 	.byte	0x00, 0xf0, 0x11, 0x00


	//----- nvinfo : EIATTR_KPARAM_INFO
	.align		4
.L_19:
        /*006c*/ 	.byte	0x04, 0x17
        /*006e*/ 	.short	(.L_21 - .L_20)
.L_20:
        /*0070*/ 	.word	0x00000000
        /*0074*/ 	.short	0x0008
        /*0076*/ 	.short	0x002c
        /*0078*/ 	.byte	0x00, 0xf0, 0x11, 0x00


	//----- nvinfo : EIATTR_KPARAM_INFO
	.align		4
.L_21:
        /*007c*/ 	.byte	0x04, 0x17
        /*007e*/ 	.short	(.L_23 - .L_22)
.L_22:
        /*0080*/ 	.word	0x00000000
        /*0084*/ 	.short	0x0007
        /*0086*/ 	.short	0x0028
        /*0088*/ 	.byte	0x00, 0xf0, 0x11, 0x00


	//----- nvinfo : EIATTR_KPARAM_INFO
	.align		4
.L_23:
        /*008c*/ 	.byte	0x04, 0x17
        /*008e*/ 	.short	(.L_25 - .L_24)
.L_24:
        /*0090*/ 	.word	0x00000000
        /*0094*/ 	.short	0x0006
        /*0096*/ 	.short	0x0024
        /*0098*/ 	.byte	0x00, 0xf0, 0x11, 0x00


	//----- nvinfo : EIATTR_KPARAM_INFO
	.align		4
.L_25:
        /*009c*/ 	.byte	0x04, 0x17
        /*009e*/ 	.short	(.L_27 - .L_26)
.L_26:
        /*00a0*/ 	.word	0x00000000
        /*00a4*/ 	.short	0x0005
        /*00a6*/ 	.short	0x0020
        /*00a8*/ 	.byte	0x00, 0xf0, 0x11, 0x00


	//----- nvinfo : EIATTR_KPARAM_INFO
	.align		4
.L_27:
        /*00ac*/ 	.byte	0x04, 0x17
        /*00ae*/ 	.short	(.L_29 - .L_28)
.L_28:
        /*00b0*/ 	.word	0x00000000
        /*00b4*/ 	.short	0x0004
        /*00b6*/ 	.short	0x001c
        /*00b8*/ 	.byte	0x00, 0xf0, 0x11, 0x00


	//----- nvinfo : EIATTR_KPARAM_INFO
	.align		4
.L_29:
        /*00bc*/ 	.byte	0x04, 0x17
        /*00be*/ 	.short	(.L_31 - .L_30)
.L_30:
        /*00c0*/ 	.word	0x00000000
        /*00c4*/ 	.short	0x0003
        /*00c6*/ 	.short	0x0018
        /*00c8*/ 	.byte	0x00, 0xf0, 0x11, 0x00


	//----- nvinfo : EIATTR_KPARAM_INFO
	.align		4
.L_31:
        /*00cc*/ 	.byte	0x04, 0x17
        /*00ce*/ 	.short	(.L_33 - .L_32)
.L_32:
        /*00d0*/ 	.word	0x00000000
        /*00d4*/ 	.short	0x0002
        /*00d6*/ 	.short	0x0010
        /*00d8*/ 	.byte	0x00, 0xf4, 0x21, 0x00


	//----- nvinfo : EIATTR_KPARAM_INFO
	.align		4
.L_33:
        /*00dc*/ 	.byte	0x04, 0x17
        /*00de*/ 	.short	(.L_35 - .L_34)
.L_34:
        /*00e0*/ 	.word	0x00000000
        /*00e4*/ 	.short	0x0001
        /*00e6*/ 	.short	0x0008
        /*00e8*/ 	.byte	0x00, 0xf4, 0x21, 0x00


	//----- nvinfo : EIATTR_KPARAM_INFO
	.align		4
.L_35:
        /*00ec*/ 	.byte	0x04, 0x17
        /*00ee*/ 	.short	(.L_37 - .L_36)
.L_36:
        /*00f0*/ 	.word	0x00000000
        /*00f4*/ 	.short	0x0000
        /*00f6*/ 	.short	0x0000
        /*00f8*/ 	.byte	0x00, 0xf4, 0x21, 0x00


	//----- nvinfo : EIATTR_MAXREG_COUNT
	.align		4
.L_37:
        /*00fc*/ 	.byte	0x03, 0x1b
        /*00fe*/ 	.short	0x00ff


	//----- nvinfo : EIATTR_NUM_BARRIERS
	.align		4
        /*0100*/ 	.byte	0x02, 0x4c
        /*0102*/ 	.byte	0x01
	.zero		1


	//----- nvinfo : EIATTR_MERCURY_ISA_VERSION
	.align		4
        /*0104*/ 	.byte	0x03, 0x5f
        /*0106*/ 	.short	0x0000


	//----- nvinfo : EIATTR_EXIT_INSTR_OFFSETS
	.align		4
        /*0108*/ 	.byte	0x04, 0x1c
        /*010a*/ 	.short	(.L_39 - .L_38)


	//   ....[0]....
.L_38:
        /*010c*/ 	.word	0x00004c40


	//   ....[1]....
        /*0110*/ 	.word	0x00004c70


	//----- nvinfo : EIATTR_REQNTID
	.align		4
.L_39:
        /*0114*/ 	.byte	0x04, 0x10
        /*0116*/ 	.short	(.L_41 - .L_40)
.L_40:
        /*0118*/ 	.word	0x00000100
        /*011c*/ 	.word	0x00000001
        /*0120*/ 	.word	0x00000001
.L_41:


//--------------------- .nv.callgraph             --------------------------
	.section	.nv.callgraph,"",@"SHT_CUDA_CALLGRAPH"
	.align	4
	.sectionentsize	8
	.align		4
        /*0000*/ 	.word	0x00000000
	.align		4
        /*0004*/ 	.word	0xffffffff
	.align		4
        /*0008*/ 	.word	0x00000000
	.align		4
        /*000c*/ 	.word	0xfffffffe
	.align		4
        /*0010*/ 	.word	0x00000000
	.align		4
        /*0014*/ 	.word	0xfffffffd
	.align		4
        /*0018*/ 	.word	0x00000000
	.align		4
        /*001c*/ 	.word	0xfffffffc


//--------------------- .nv.rel.action            --------------------------
	.section	.nv.rel.action,"",@"SHT_CUDA_RELOCINFO"
	.align	8
	.sectionentsize	8
        /*0000*/ 	.byte	0x73, 0x00, 0x00, 0x00, 0x00, 0x00, 0x00, 0x00, 0x00, 0x00, 0x00, 0x11, 0x25, 0x00, 0x05, 0x36


//--------------------- .nv.constant0.matmul_kernel --------------------------
	.section	.nv.constant0.matmul_kernel,"a",@progbits
	.sectionflags	@""
	.align	4
.nv.constant0.matmul_kernel:
	.zero		432


//--------------------- .text.matmul_kernel       --------------------------
	.section	.text.matmul_kernel,"ax",@progbits
	.sectioninfo	@"SHI_REGISTERS=255"
	.align	128
        .global         matmul_kernel
        .type           matmul_kernel,@function
        .size           matmul_kernel,(.L_x_4 - matmul_kernel)
        .other          matmul_kernel,@"STO_CUDA_ENTRY STV_DEFAULT"
matmul_kernel:
.text.matmul_kernel:
[----:B------:R-:W-:Y:S02]  /*0000*/  IMAD.MOV.U32 R1, RZ, RZ, c[0x0][0x28] ;  /* 0x00000a00ff017624 */ /* 0x000fe400078e00ff */
[----:B------:R-:W-:Y:S01]  /*0010*/  IMAD.MOV.U32 R0, RZ, RZ, 0x1f ;  /* 0x0000001fff007424 */ /* 0x000fe200078e00ff */
[----:B------:R-:W0:Y:S01]  /*0020*/  S2R R5, SR_CTAID.X ;  /* 0x0000000000057919 */ /* 0x000e220000002500 */
[----:B------:R-:W-:Y:S01]  /*0030*/  IMAD.MOV.U32 R116, RZ, RZ, c[0x0][0x180] ;  /* 0x00006000ff747624 */ /* 0x000fe200078e00ff */
[----:B------:R-:W-:Y:S01]  /*0040*/  ULDC.64 UR6, c[0x0][0x118] ;  /* 0x0000460000067ab9 */ /* 0x000fe20000000a00 */
[----:B------:R-:W-:Y:S01]  /*0050*/  CS2R R84, SRZ ;  /* 0x0000000000547805 */ /* 0x000fe2000001ff00 */
[----:B------:R-:W-:Y:S01]  /*0060*/  IADD3 R0, R0, c[0x0][0x17c], RZ ;  /* 0x00005f0000007a10 */ /* 0x000fe20007ffe0ff */
[----:B------:R-:W1:Y:S01]  /*0070*/  S2R R45, SR_TID.X ;  /* 0x00000000002d7919 */ /* 0x000e620000002100 */
[----:B------:R-:W-:Y:S01]  /*0080*/  IADD3 R116, R116, 0x7f, RZ ;  /* 0x0000007f74747810 */ /* 0x000fe20007ffe0ff */
[----:B------:R-:W-:Y:S01]  /*0090*/  CS2R R72, SRZ ;  /* 0x0000000000487805 */ /* 0x000fe2000001ff00 */
[----:B------:R-:W-:Y:S01]  /*00a0*/  SHF.R.S32.HI R3, RZ, 0x1f, R0 ;  /* 0x0000001fff037819 */ /* 0x000fe20000011400 */
[----:B------:R-:W-:Y:S01]  /*00b0*/  CS2R R86, SRZ ;  /* 0x0000000000567805 */ /* 0x000fe2000001ff00 */
[----:B------:R-:W-:-:S02]  /*00c0*/  CS2R R74, SRZ ;  /* 0x00000000004a7805 */ /* 0x000fc4000001ff00 */
[----:B------:R-:W-:-:S04]  /*00d0*/  LEA.HI R3, R3, R0, RZ, 0x5 ;  /* 0x0000000003037211 */ /* 0x000fc800078f28ff */
[----:B------:R-:W-:-:S05]  /*00e0*/  SHF.R.S32.HI R3, RZ, 0x5, R3 ;  /* 0x00000005ff037819 */ /* 0x000fca0000011403 */
[----:B------:R-:W-:Y:S01]  /*00f0*/  IMAD.SHL.U32 R4, R3, 0x8, RZ ;  /* 0x0000000803047824 */ /* 0x000fe200078e00ff */
[----:B0-----:R-:W-:-:S04]  /*0100*/  IABS R8, R5 ;  /* 0x0000000500087213 */ /* 0x001fc80000000000 */
[-C--:B------:R-:W-:Y:S02]  /*0110*/  IABS R7, R4.reuse ;  /* 0x0000000400077213 */ /* 0x080fe40000000000 */
[----:B------:R-:W-:Y:S02]  /*0120*/  IABS R10, R4 ;  /* 0x00000004000a7213 */ /* 0x000fe40000000000 */
[----:B------:R-:W0:Y:S01]  /*0130*/  I2F.RP R0, R7 ;  /* 0x0000000700007306 */ /* 0x000e220000209400 */
[----:B-1----:R-:W-:-:S07]  /*0140*/  LOP3.LUT R46, R45, 0x7f, RZ, 0xc0, !PT ;  /* 0x0000007f2d2e7812 */ /* 0x002fce00078ec0ff */
[----:B0-----:R-:W0:Y:S02]  /*0150*/  MUFU.RCP R0, R0 ;  /* 0x0000000000007308 */ /* 0x001e240000001000 */
[----:B0-----:R-:W-:Y:S01]  /*0160*/  IADD3 R2, R0, 0xffffffe, RZ ;  /* 0x0ffffffe00027810 */ /* 0x001fe20007ffe0ff */
[----:B------:R-:W-:-:S05]  /*0170*/  IMAD.MOV R0, RZ, RZ, -R10 ;  /* 0x000000ffff007224 */ /* 0x000fca00078e0a0a */
[----:B------:R0:W1:Y:S02]  /*0180*/  F2I.FTZ.U32.TRUNC.NTZ R3, R2 ;  /* 0x0000000200037305 */ /* 0x000064000021f000 */
[----:B0-----:R-:W-:Y:S02]  /*0190*/  IMAD.MOV.U32 R2, RZ, RZ, RZ ;  /* 0x000000ffff027224 */ /* 0x001fe400078e00ff */
[----:B-1----:R-:W-:-:S04]  /*01a0*/  IMAD.MOV R6, RZ, RZ, -R3 ;  /* 0x000000ffff067224 */ /* 0x002fc800078e0a03 */
[----:B------:R-:W-:Y:S02]  /*01b0*/  IMAD R9, R6, R7, RZ ;  /* 0x0000000706097224 */ /* 0x000fe400078e02ff */
[----:B------:R-:W-:Y:S02]  /*01c0*/  IMAD.MOV.U32 R6, RZ, RZ, R8 ;  /* 0x000000ffff067224 */ /* 0x000fe400078e0008 */
[----:B------:R-:W-:-:S06]  /*01d0*/  IMAD.HI.U32 R3, R3, R9, R2 ;  /* 0x0000000903037227 */ /* 0x000fcc00078e0002 */
[----:B------:R-:W-:-:S04]  /*01e0*/  IMAD.HI.U32 R3, R3, R6, RZ ;  /* 0x0000000603037227 */ /* 0x000fc800078e00ff */
[----:B------:R-:W-:-:S05]  /*01f0*/  IMAD R0, R3, R0, R6 ;  /* 0x0000000003007224 */ /* 0x000fca00078e0206 */
[----:B------:R-:W-:-:S13]  /*0200*/  ISETP.GT.U32.AND P1, PT, R7, R0, PT ;  /* 0x000000000700720c */ /* 0x000fda0003f24070 */
[----:B------:R-:W-:Y:S01]  /*0210*/  @!P1 IMAD.IADD R0, R0, 0x1, -R7 ;  /* 0x0000000100009824 */ /* 0x000fe200078e0a07 */
[----:B------:R-:W-:Y:S02]  /*0220*/  @!P1 IADD3 R3, R3, 0x1, RZ ;  /* 0x0000000103039810 */ /* 0x000fe40007ffe0ff */
[----:B------:R-:W-:Y:S02]  /*0230*/  ISETP.NE.AND P1, PT, R4, RZ, PT ;  /* 0x000000ff0400720c */ /* 0x000fe40003f25270 */
[----:B------:R-:W-:Y:S02]  /*0240*/  ISETP.GE.U32.AND P0, PT, R0, R7, PT ;  /* 0x000000070000720c */ /* 0x000fe40003f06070 */
[----:B------:R-:W-:-:S04]  /*0250*/  LOP3.LUT R0, R5, R4, RZ, 0x3c, !PT ;  /* 0x0000000405007212 */ /* 0x000fc800078e3cff */
[----:B------:R-:W-:Y:S01]  /*0260*/  ISETP.GE.AND P2, PT, R0, RZ, PT ;  /* 0x000000ff0000720c */ /* 0x000fe20003f46270 */
[----:B------:R-:W-:-:S05]  /*0270*/  IMAD.MOV.U32 R0, RZ, RZ, c[0x0][0x178] ;  /* 0x00005e00ff007624 */ /* 0x000fca00078e00ff */
[----:B------:R-:W-:Y:S02]  /*0280*/  IADD3 R0, R0, 0x7f, RZ ;  /* 0x0000007f00007810 */ /* 0x000fe40007ffe0ff */
[----:B------:R-:W-:-:S05]  /*0290*/  @P0 IADD3 R3, R3, 0x1, RZ ;  /* 0x0000000103030810 */ /* 0x000fca0007ffe0ff */
[----:B------:R-:W-:Y:S01]  /*02a0*/  IMAD.MOV.U32 R2, RZ, RZ, R3 ;  /* 0x000000ffff027224 */ /* 0x000fe200078e0003 */
[----:B------:R-:W-:-:S03]  /*02b0*/  SHF.R.S32.HI R3, RZ, 0x1f, R0 ;  /* 0x0000001fff037819 */ /* 0x000fc60000011400 */
[----:B------:R-:W-:Y:S01]  /*02c0*/  @!P2 IMAD.MOV R2, RZ, RZ, -R2 ;  /* 0x000000ffff02a224 */ /* 0x000fe200078e0a02 */
[----:B------:R-:W-:Y:S02]  /*02d0*/  @!P1 LOP3.LUT R2, RZ, R4, RZ, 0x33, !PT ;  /* 0x00000004ff029212 */ /* 0x000fe400078e33ff */
[----:B------:R-:W-:-:S03]  /*02e0*/  LEA.HI R3, R3, R0, RZ, 0x7 ;  /* 0x0000000003037211 */ /* 0x000fc600078f38ff */
[----:B------:R-:W-:Y:S02]  /*02f0*/  IMAD.SHL.U32 R18, R2, 0x8, RZ ;  /* 0x0000000802127824 */ /* 0x000fe400078e00ff */
[----:B------:R-:W-:-:S03]  /*0300*/  IMAD.MOV R2, RZ, RZ, -R2 ;  /* 0x000000ffff027224 */ /* 0x000fc600078e0a02 */
[----:B------:R-:W-:Y:S01]  /*0310*/  LEA.HI.SX32 R3, R3, -R18, 0x19 ;  /* 0x8000001203037211 */ /* 0x000fe200078fcaff */
[----:B------:R-:W-:-:S03]  /*0320*/  IMAD R4, R4, R2, R5 ;  /* 0x0000000204047224 */ /* 0x000fc600078e0205 */
[----:B------:R-:W-:Y:S02]  /*0330*/  IMNMX R11, R3, 0x8, PT ;  /* 0x00000008030b7817 */ /* 0x000fe40003800200 */
[----:B------:R-:W-:Y:S02]  /*0340*/  IABS R9, R4 ;  /* 0x0000000400097213 */ /* 0x000fe40000000000 */
[----:B------:R-:W-:-:S04]  /*0350*/  IABS R7, R11 ;  /* 0x0000000b00077213 */ /* 0x000fc80000000000 */
[----:B------:R-:W0:Y:S08]  /*0360*/  I2F.RP R0, R7 ;  /* 0x0000000700007306 */ /* 0x000e300000209400 */
[----:B0-----:R-:W0:Y:S02]  /*0370*/  MUFU.RCP R0, R0 ;  /* 0x0000000000007308 */ /* 0x001e240000001000 */
[----:B0-----:R-:W-:-:S06]  /*0380*/  IADD3 R3, R0, 0xffffffe, RZ ;  /* 0x0ffffffe00037810 */ /* 0x001fcc0007ffe0ff */
[----:B------:R-:W0:Y:S02]  /*0390*/  F2I.FTZ.U32.TRUNC.NTZ R3, R3 ;  /* 0x0000000300037305 */ /* 0x000e24000021f000 */
[----:B0-----:R-:W-:-:S04]  /*03a0*/  IMAD.MOV R6, RZ, RZ, -R3 ;  /* 0x000000ffff067224 */ /* 0x001fc800078e0a03 */
[----:B------:R-:W-:Y:S01]  /*03b0*/  IMAD.MOV.U32 R2, RZ, RZ, R6 ;  /* 0x000000ffff027224 */ /* 0x000fe200078e0006 */
[----:B------:R-:W-:-:S03]  /*03c0*/  IABS R6, R11 ;  /* 0x0000000b00067213 */ /* 0x000fc60000000000 */
[----:B------:R-:W-:Y:S02]  /*03d0*/  IMAD R5, R2, R7, RZ ;  /* 0x0000000702057224 */ /* 0x000fe400078e02ff */
[----:B------:R-:W-:Y:S02]  /*03e0*/  IMAD.MOV.U32 R2, RZ, RZ, RZ ;  /* 0x000000ffff027224 */ /* 0x000fe400078e00ff */
[----:B------:R-:W-:Y:S02]  /*03f0*/  IMAD.MOV R0, RZ, RZ, -R6 ;  /* 0x000000ffff007224 */ /* 0x000fe400078e0a06 */
        /* <DEDUP_REMOVED lines=9> */
[----:B------:R-:W-:-:S07]  /*0490*/  ISETP.GE.AND P2, PT, R0, RZ, PT ;  /* 0x000000ff0000720c */ /* 0x000fce0003f46270 */
[----:B------:R-:W-:Y:S02]  /*04a0*/  @P0 IADD3 R2, R2, 0x1, RZ ;  /* 0x0000000102020810 */ /* 0x000fe40007ffe0ff */
[----:B------:R-:W-:-:S04]  /*04b0*/  ISETP.GE.AND P0, PT, R116, 0x80, PT ;  /* 0x000000807400780c */ /* 0x000fc80003f06270 */
[----:B------:R-:W-:Y:S01]  /*04c0*/  @!P2 IMAD.MOV R2, RZ, RZ, -R2 ;  /* 0x000000ffff02a224 */ /* 0x000fe200078e0a02 */
[----:B------:R-:W-:-:S05]  /*04d0*/  @!P1 LOP3.LUT R2, RZ, R11, RZ, 0x33, !PT ;  /* 0x0000000bff029212 */ /* 0x000fca00078e33ff */
[----:B------:R-:W-:Y:S02]  /*04e0*/  IMAD.MOV R0, RZ, RZ, -R2 ;  /* 0x000000ffff007224 */ /* 0x000fe400078e0a02 */
[----:B------:R-:W-:Y:S02]  /*04f0*/  IMAD.SHL.U32 R17, R2, 0x20, RZ ;  /* 0x0000002002117824 */ /* 0x000fe400078e00ff */
[----:B------:R-:W-:-:S04]  /*0500*/  IMAD R0, R11, R0, R4 ;  /* 0x000000000b007224 */ /* 0x000fc800078e0204 */
[----:B------:R-:W-:Y:S01]  /*0510*/  IMAD.IADD R18, R18, 0x1, R0 ;  /* 0x0000000112127824 */ /* 0x000fe200078e0200 */
[----:B------:R-:W-:-:S03]  /*0520*/  SHF.R.U32.HI R0, RZ, 0x7, R45 ;  /* 0x00000007ff007819 */ /* 0x000fc6000001162d */
[----:B------:R-:W-:Y:S01]  /*0530*/  IMAD R18, R18, 0x80, R46 ;  /* 0x0000008012127824 */ /* 0x000fe200078e022e */
[----:B------:R-:W-:-:S04]  /*0540*/  SGXT.U32 R0, R0, 0x1 ;  /* 0x000000010000781a */ /* 0x000fc80000000000 */
[C---:B------:R-:W-:Y:S02]  /*0550*/  LOP3.LUT R2, R17.reuse, R0, RZ, 0xfc, !PT ;  /* 0x0000000011027212 */ /* 0x040fe400078efcff */
[C-C-:B------:R-:W-:Y:S02]  /*0560*/  LOP3.LUT R3, R17.reuse, 0x2, R0.reuse, 0xfe, !PT ;  /* 0x0000000211037812 */ /* 0x140fe400078efe00 */
[C-C-:B------:R-:W-:Y:S02]  /*0570*/  LOP3.LUT R4, R17.reuse, 0x4, R0.reuse, 0xfe, !PT ;  /* 0x0000000411047812 */ /* 0x140fe400078efe00 */
[C-C-:B------:R-:W-:Y:S02]  /*0580*/  LOP3.LUT R5, R17.reuse, 0x6, R0.reuse, 0xfe, !PT ;  /* 0x0000000611057812 */ /* 0x140fe400078efe00 */
[C-C-:B------:R-:W-:Y:S02]  /*0590*/  LOP3.LUT R6, R17.reuse, 0x8, R0.reuse, 0xfe, !PT ;  /* 0x0000000811067812 */ /* 0x140fe400078efe00 */
[----:B------:R-:W-:-:S02]  /*05a0*/  LOP3.LUT R7, R17, 0xa, R0, 0xfe, !PT ;  /* 0x0000000a11077812 */ /* 0x000fc400078efe00 */
[C-C-:B------:R-:W-:Y:S02]  /*05b0*/  LOP3.LUT R8, R17.reuse, 0xc, R0.reuse, 0xfe, !PT ;  /* 0x0000000c11087812 */ /* 0x140fe400078efe00 */
        /* <DEDUP_REMOVED lines=8> */
[----:B------:R-:W-:Y:S01]  /*0640*/  LOP3.LUT R17, R17, 0x1e, R0, 0xfe, !PT ;  /* 0x0000001e11117812 */ /* 0x000fe200078efe00 */
[----:B------:R-:W-:Y:S05]  /*0650*/  @!P0 BRA `(.L_x_0) ;  /* 0x00003de000008947 */ /* 0x000fea0003800000 */
[----:B------:R-:W-:Y:S01]  /*0660*/  IABS R43, c[0x0][0x17c] ;  /* 0x00005f00002b7a13 */ /* 0x000fe20000000000 */
[----:B------:R-:W-:Y:S01]  /*0670*/  CS2R R84, SRZ ;  /* 0x0000000000547805 */ /* 0x000fe2000001ff00 */
[----:B------:R-:W-:Y:S01]  /*0680*/  IABS R42, c[0x0][0x178] ;  /* 0x00005e00002a7a13 */ /* 0x000fe20000000000 */
[----:B------:R-:W-:Y:S01]  /*0690*/  CS2R R86, SRZ ;  /* 0x0000000000567805 */ /* 0x000fe2000001ff00 */
[----:B------:R-:W0:Y:S01]  /*06a0*/  I2F.RP R19, R43 ;  /* 0x0000002b00137306 */ /* 0x000e220000209400 */
[----:B------:R-:W-:Y:S01]  /*06b0*/  SHF.R.S32.HI R25, RZ, 0x1f, R116 ;  /* 0x0000001fff197819 */ /* 0x000fe20000011474 */
[----:B------:R-:W-:Y:S01]  /*06c0*/  CS2R R112, SRZ ;  /* 0x0000000000707805 */ /* 0x000fe2000001ff00 */
[----:B------:R-:W-:Y:S01]  /*06d0*/  IABS R26, R17 ;  /* 0x00000011001a7213 */ /* 0x000fe20000000000 */
[----:B------:R-:W-:Y:S01]  /*06e0*/  CS2R R114, SRZ ;  /* 0x0000000000727805 */ /* 0x000fe2000001ff00 */
[----:B------:R-:W-:Y:S01]  /*06f0*/  LEA.HI R116, R25, R116, RZ, 0x7 ;  /* 0x0000007419747211 */ /* 0x000fe200078f38ff */
[----:B------:R-:W-:Y:S01]  /*0700*/  CS2R R72, SRZ ;  /* 0x0000000000487805 */ /* 0x000fe2000001ff00 */
[----:B------:R-:W-:Y:S01]  /*0710*/  IABS R28, R14 ;  /* 0x0000000e001c7213 */ /* 0x000fe20000000000 */
[----:B------:R-:W1:Y:S01]  /*0720*/  I2F.RP R22, R42 ;  /* 0x0000002a00167306 */ /* 0x000e620000209400 */
[----:B------:R-:W-:Y:S01]  /*0730*/  IABS R31, R12 ;  /* 0x0000000c001f7213 */ /* 0x000fe20000000000 */
[----:B------:R-:W-:Y:S01]  /*0740*/  CS2R R74, SRZ ;  /* 0x00000000004a7805 */ /* 0x000fe2000001ff00 */
[----:B------:R-:W-:Y:S01]  /*0750*/  IABS R39, R2 ;  /* 0x0000000200277213 */ /* 0x000fe20000000000 */
[----:B------:R-:W-:Y:S01]  /*0760*/  CS2R R100, SRZ ;  /* 0x0000000000647805 */ /* 0x000fe2000001ff00 */
[----:B------:R-:W-:Y:S01]  /*0770*/  IABS R29, R13 ;  /* 0x0000000d001d7213 */ /* 0x000fe20000000000 */
[----:B------:R-:W-:Y:S01]  /*0780*/  CS2R R102, SRZ ;  /* 0x0000000000667805 */ /* 0x000fe2000001ff00 */
[----:B------:R-:W-:Y:S01]  /*0790*/  IABS R33, R11 ;  /* 0x0000000b00217213 */ /* 0x000fe20000000000 */
[----:B0-----:R-:W0:Y:S01]  /*07a0*/  MUFU.RCP R19, R19 ;  /* 0x0000001300137308 */ /* 0x001e220000001000 */
[----:B------:R-:W-:Y:S01]  /*07b0*/  IABS R35, R10 ;  /* 0x0000000a00237213 */ /* 0x000fe20000000000 */
[----:B------:R-:W-:Y:S01]  /*07c0*/  ULDC UR4, c[0x0][0x180] ;  /* 0x0000600000047ab9 */ /* 0x000fe20000000800 */
[----:B------:R-:W-:-:S02]  /*07d0*/  IABS R37, R7 ;  /* 0x0000000700257213 */ /* 0x000fc40000000000 */
[C---:B------:R-:W-:Y:S02]  /*07e0*/  LOP3.LUT R117, R0.reuse, 0x70, RZ, 0xfc, !PT ;  /* 0x0000007000757812 */ /* 0x040fe400078efcff */
[C---:B------:R-:W-:Y:S01]  /*07f0*/  LOP3.LUT R120, R0.reuse, 0x6a, RZ, 0xfc, !PT ;  /* 0x0000006a00787812 */ /* 0x040fe200078efcff */
[----:B-1----:R-:W1:Y:S01]  /*0800*/  MUFU.RCP R22, R22 ;  /* 0x0000001600167308 */ /* 0x002e620000001000 */
[C---:B------:R-:W-:Y:S02]  /*0810*/  LOP3.LUT R123, R0.reuse, 0x64, RZ, 0xfc, !PT ;  /* 0x00000064007b7812 */ /* 0x040fe400078efcff */
[C---:B------:R-:W-:Y:S02]  /*0820*/  LOP3.LUT R126, R0.reuse, 0x5e, RZ, 0xfc, !PT ;  /* 0x0000005e007e7812 */ /* 0x040fe400078efcff */
[C---:B------:R-:W-:Y:S02]  /*0830*/  LOP3.LUT R129, R0.reuse, 0x58, RZ, 0xfc, !PT ;  /* 0x0000005800817812 */ /* 0x040fe400078efcff */
[----:B------:R-:W-:-:S02]  /*0840*/  LOP3.LUT R132, R0, 0x52, RZ, 0xfc, !PT ;  /* 0x0000005200847812 */ /* 0x000fc400078efcff */
[----:B0-----:R-:W-:Y:S02]  /*0850*/  IADD3 R23, R19, 0xffffffe, RZ ;  /* 0x0ffffffe13177810 */ /* 0x001fe40007ffe0ff */
[----:B------:R-:W-:Y:S02]  /*0860*/  LOP3.LUT R19, R45, 0x80, RZ, 0xc0, !PT ;  /* 0x000000802d137812 */ /* 0x000fe400078ec0ff */
[----:B------:R-:W-:Y:S02]  /*0870*/  LOP3.LUT R119, R0, 0x6c, RZ, 0xfc, !PT ;  /* 0x0000006c00777812 */ /* 0x000fe400078efcff */
[----:B------:R-:W0:Y:S01]  /*0880*/  F2I.FTZ.U32.TRUNC.NTZ R23, R23 ;  /* 0x0000001700177305 */ /* 0x000e22000021f000 */
[----:B-1----:R-:W-:Y:S01]  /*0890*/  IADD3 R20, R22, 0xffffffe, RZ ;  /* 0x0ffffffe16147810 */ /* 0x002fe20007ffe0ff */
[----:B------:R-:W-:Y:S01]  /*08a0*/  IMAD.MOV.U32 R22, RZ, RZ, RZ ;  /* 0x000000ffff167224 */ /* 0x000fe200078e00ff */
[----:B------:R-:W-:Y:S02]  /*08b0*/  ISETP.NE.U32.AND P3, PT, R19, RZ, PT ;  /* 0x000000ff1300720c */ /* 0x000fe40003f65070 */
[----:B------:R-:W-:-:S02]  /*08c0*/  LOP3.LUT R19, R45, 0x7, RZ, 0xc0, !PT ;  /* 0x000000072d137812 */ /* 0x000fc400078ec0ff */
[C---:B------:R-:W-:Y:S01]  /*08d0*/  LOP3.LUT R118, R0.reuse, 0x6e, RZ, 0xfc, !PT ;  /* 0x0000006e00767812 */ /* 0x040fe200078efcff */
[----:B------:R1:W2:Y:S01]  /*08e0*/  F2I.FTZ.U32.TRUNC.NTZ R21, R20 ;  /* 0x0000001400157305 */ /* 0x0002a2000021f000 */
[C---:B------:R-:W-:Y:S01]  /*08f0*/  LOP3.LUT R122, R0.reuse, 0x66, RZ, 0xfc, !PT ;  /* 0x00000066007a7812 */ /* 0x040fe200078efcff */
[----:B------:R-:W-:Y:S01]  /*0900*/  IMAD R25, R19, 0x110, RZ ;  /* 0x0000011013197824 */ /* 0x000fe200078e02ff */
[C---:B------:R-:W-:Y:S02]  /*0910*/  LOP3.LUT R121, R0.reuse, 0x68, RZ, 0xfc, !PT ;  /* 0x0000006800797812 */ /* 0x040fe400078efcff */
[C---:B------:R-:W-:Y:S02]  /*0920*/  LOP3.LUT R125, R0.reuse, 0x60, RZ, 0xfc, !PT ;  /* 0x00000060007d7812 */ /* 0x040fe400078efcff */
[C---:B------:R-:W-:Y:S01]  /*0930*/  LOP3.LUT R124, R0.reuse, 0x62, RZ, 0xfc, !PT ;  /* 0x00000062007c7812 */ /* 0x040fe200078efcff */
[----:B0-----:R-:W-:Y:S01]  /*0940*/  IMAD.MOV R24, RZ, RZ, -R23 ;  /* 0x000000ffff187224 */ /* 0x001fe200078e0a17 */
[C---:B------:R-:W-:Y:S01]  /*0950*/  LOP3.LUT R128, R0.reuse, 0x5a, RZ, 0xfc, !PT ;  /* 0x0000005a00807812 */ /* 0x040fe200078efcff */
[----:B-1----:R-:W-:Y:S01]  /*0960*/  IMAD.SHL.U32 R20, R45, 0x2, RZ ;  /* 0x000000022d147824 */ /* 0x002fe200078e00ff */
[----:B------:R-:W-:Y:S01]  /*0970*/  LOP3.LUT R127, R0, 0x5c, RZ, 0xfc, !PT ;  /* 0x0000005c007f7812 */ /* 0x000fe200078efcff */
[----:B------:R-:W-:Y:S01]  /*0980*/  IMAD R27, R24, R43, RZ ;  /* 0x0000002b181b7224 */ /* 0x000fe200078e02ff */
[----:B------:R-:W-:-:S02]  /*0990*/  LOP3.LUT R131, R0, 0x54, RZ, 0xfc, !PT ;  /* 0x0000005400837812 */ /* 0x000fc400078efcff */
[----:B------:R-:W-:Y:S01]  /*09a0*/  LOP3.LUT R41, R25, 0x30, R20, 0x78, !PT ;  /* 0x0000003019297812 */ /* 0x000fe200078e7814 */
[----:B------:R-:W-:Y:S01]  /*09b0*/  IMAD.HI.U32 R22, R23, R27, R22 ;  /* 0x0000001b17167227 */ /* 0x000fe200078e0016 */
[----:B------:R-:W-:Y:S02]  /*09c0*/  SHF.R.U32.HI R23, RZ, 0x1, R45 ;  /* 0x00000001ff177819 */ /* 0x000fe4000001162d */
[----:B------:R-:W-:Y:S01]  /*09d0*/  IABS R27, R16 ;  /* 0x00000010001b7213 */ /* 0x000fe20000000000 */
[----:B--2---:R-:W-:Y:S01]  /*09e0*/  IMAD.MOV R19, RZ, RZ, -R21 ;  /* 0x000000ffff137224 */ /* 0x004fe200078e0a15 */
[----:B------:R-:W-:Y:S02]  /*09f0*/  LOP3.LUT R23, R23, 0x60, RZ, 0xc0, !PT ;  /* 0x0000006017177812 */ /* 0x000fe400078ec0ff */
[----:B------:R-:W-:Y:S02]  /*0a00*/  LOP3.LUT R130, R0, 0x56, RZ, 0xfc, !PT ;  /* 0x0000005600827812 */ /* 0x000fe400078efcff */
[----:B------:R-:W-:Y:S01]  /*0a10*/  LOP3.LUT R24, R23, 0x10, R20, 0xf8, !PT ;  /* 0x0000001017187812 */ /* 0x000fe200078ef814 */
[----:B------:R-:W-:Y:S01]  /*0a20*/  IMAD.HI.U32 R20, R22, R27, RZ ;  /* 0x0000001b16147227 */ /* 0x000fe200078e00ff */
[----:B------:R-:W-:-:S02]  /*0a30*/  LOP3.LUT R134, R0, 0x4e, RZ, 0xfc, !PT ;  /* 0x0000004e00867812 */ /* 0x000fc400078efcff */
[----:B------:R-:W-:Y:S01]  /*0a40*/  LOP3.LUT R40, R25, R24, RZ, 0x3c, !PT ;  /* 0x0000001819287212 */ /* 0x000fe200078e3cff */
[----:B------:R-:W-:Y:S01]  /*0a50*/  IMAD.MOV.U32 R23, RZ, RZ, R19 ;  /* 0x000000ffff177224 */ /* 0x000fe200078e0013 */
[----:B------:R-:W-:Y:S01]  /*0a60*/  IABS R25, R15 ;  /* 0x0000000f00197213 */ /* 0x000fe20000000000 */
[----:B------:R-:W-:Y:S01]  /*0a70*/  IMAD.HI.U32 R19, R22, R26, RZ ;  /* 0x0000001a16137227 */ /* 0x000fe200078e00ff */
[C---:B------:R-:W-:Y:S02]  /*0a80*/  LOP3.LUT R133, R0.reuse, 0x50, RZ, 0xfc, !PT ;  /* 0x0000005000857812 */ /* 0x040fe400078efcff */
[C---:B------:R-:W-:Y:S01]  /*0a90*/  LOP3.LUT R213, R0.reuse, 0x2, RZ, 0xfc, !PT ;  /* 0x0000000200d57812 */ /* 0x040fe200078efcff */
[----:B------:R-:W-:Y:S01]  /*0aa0*/  IMAD.MOV R24, RZ, RZ, -R20 ;  /* 0x000000ffff187224 */ /* 0x000fe200078e0a14 */
[C---:B------:R-:W-:Y:S01]  /*0ab0*/  LOP3.LUT R212, R0.reuse, 0x4, RZ, 0xfc, !PT ;  /* 0x0000000400d47812 */ /* 0x040fe200078efcff */
[----:B------:R-:W-:Y:S01]  /*0ac0*/  IMAD R23, R23, R42, RZ ;  /* 0x0000002a17177224 */ /* 0x000fe200078e02ff */
[C---:B------:R-:W-:Y:S01]  /*0ad0*/  LOP3.LUT R211, R0.reuse, 0x6, RZ, 0xfc, !PT ;  /* 0x0000000600d37812 */ /* 0x040fe200078efcff */
[----:B------:R-:W-:Y:S01]  /*0ae0*/  IMAD.MOV.U32 R20, RZ, RZ, RZ ;  /* 0x000000ffff147224 */ /* 0x000fe200078e00ff */
[C---:B------:R-:W-:Y:S01]  /*0af0*/  LOP3.LUT R209, R0.reuse, 0x8, RZ, 0xfc, !PT ;  /* 0x0000000800d17812 */ /* 0x040fe200078efcff */
[----:B------:R-:W-:Y:S01]  /*0b00*/  IMAD.MOV R19, RZ, RZ, -R19 ;  /* 0x000000ffff137224 */ /* 0x000fe200078e0a13 */
[C---:B------:R-:W-:Y:S01]  /*0b10*/  LOP3.LUT R208, R0.reuse, 0xa, RZ, 0xfc, !PT ;  /* 0x0000000a00d07812 */ /* 0x040fe200078efcff */
[----:B------:R-:W-:Y:S01]  /*0b20*/  IMAD.HI.U32 R20, R21, R23, R20 ;  /* 0x0000001715147227 */ /* 0x000fe200078e0014 */
[----:B------:R-:W-:-:S02]  /*0b30*/  LOP3.LUT R207, R0, 0xc, RZ, 0xfc, !PT ;  /* 0x0000000c00cf7812 */ /* 0x000fc400078efcff */
[C---:B------:R-:W-:Y:S01]  /*0b40*/  LOP3.LUT R206, R0.reuse, 0xe, RZ, 0xfc, !PT ;  /* 0x0000000e00ce7812 */ /* 0x040fe200078efcff */
[C---:B------:R-:W-:Y:S01]  /*0b50*/  IMAD R23, R43.reuse, R19, R26 ;  /* 0x000000132b177224 */ /* 0x040fe200078e021a */
[----:B------:R-:W-:Y:S01]  /*0b60*/  LOP3.LUT R205, R0, 0x10, RZ, 0xfc, !PT ;  /* 0x0000001000cd7812 */ /* 0x000fe200078efcff */
[----:B------:R-:W-:Y:S01]  /*0b70*/  IMAD.HI.U32 R19, R22, R25, RZ ;  /* 0x0000001916137227 */ /* 0x000fe200078e00ff */
[C---:B------:R-:W-:Y:S02]  /*0b80*/  LOP3.LUT R204, R0.reuse, 0x12, RZ, 0xfc, !PT ;  /* 0x0000001200cc7812 */ /* 0x040fe400078efcff */
[----:B------:R-:W-:Y:S01]  /*0b90*/  ISETP.GT.U32.AND P0, PT, R43, R23, PT ;  /* 0x000000172b00720c */ /* 0x000fe20003f04070 */
[----:B------:R-:W-:Y:S01]  /*0ba0*/  IMAD.MOV R26, RZ, RZ, -R19 ;  /* 0x000000ffff1a7224 */ /* 0x000fe200078e0a13 */
[----:B------:R-:W-:Y:S01]  /*0bb0*/  LOP3.LUT R203, R0, 0x14, RZ, 0xfc, !PT ;  /* 0x0000001400cb7812 */ /* 0x000fe200078efcff */
[----:B------:R-:W-:Y:S01]  /*0bc0*/  IMAD.HI.U32 R19, R22, R28, RZ ;  /* 0x0000001c16137227 */ /* 0x000fe200078e00ff */
[----:B------:R-:W-:-:S02]  /*0bd0*/  LOP3.LUT R202, R0, 0x16, RZ, 0xfc, !PT ;  /* 0x0000001600ca7812 */ /* 0x000fc400078efcff */
[C---:B------:R-:W-:Y:S01]  /*0be0*/  LOP3.LUT R201, R0.reuse, 0x18, RZ, 0xfc, !PT ;  /* 0x0000001800c97812 */ /* 0x040fe200078efcff */
[C---:B------:R-:W-:Y:S01]  /*0bf0*/  IMAD R25, R43.reuse, R26, R25 ;  /* 0x0000001a2b197224 */ /* 0x040fe200078e0219 */
[----:B------:R-:W-:Y:S01]  /*0c00*/  LOP3.LUT R200, R0, 0x1a, RZ, 0xfc, !PT ;  /* 0x0000001a00c87812 */ /* 0x000fe200078efcff */
[----:B------:R-:W-:Y:S01]  /*0c10*/  IMAD.HI.U32 R26, R22, R31, RZ ;  /* 0x0000001f161a7227 */ /* 0x000fe200078e00ff */
[C---:B------:R-:W-:Y:S02]  /*0c20*/  LOP3.LUT R199, R0.reuse, 0x1c, RZ, 0xfc, !PT ;  /* 0x0000001c00c77812 */ /* 0x040fe400078efcff */
[C---:B------:R-:W-:Y:S01]  /*0c30*/  ISETP.GT.U32.AND P2, PT, R43.reuse, R25, PT ;  /* 0x000000192b00720c */ /* 0x040fe20003f44070 */
[----:B------:R-:W-:Y:S01]  /*0c40*/  IMAD.MOV R19, RZ, RZ, -R19 ;  /* 0x000000ffff137224 */ /* 0x000fe200078e0a13 */
[C---:B------:R-:W-:Y:S01]  /*0c50*/  LOP3.LUT R198, R0.reuse, 0x1e, RZ, 0xfc, !PT ;  /* 0x0000001e00c67812 */ /* 0x040fe200078efcff */
[----:B------:R-:W-:Y:S01]  /*0c60*/  IMAD.MOV R32, RZ, RZ, -R26 ;  /* 0x000000ffff207224 */ /* 0x000fe200078e0a1a */
[C---:B------:R-:W-:Y:S01]  /*0c70*/  LOP3.LUT R197, R0.reuse, 0x20, RZ, 0xfc, !PT ;  /* 0x0000002000c57812 */ /* 0x040fe200078efcff */
[C---:B------:R-:W-:Y:S01]  /*0c80*/  IMAD R26, R43.reuse, R19, R28 ;  /* 0x000000132b1a7224 */ /* 0x040fe200078e021c */
[C---:B------:R-:W-:Y:S01]  /*0c90*/  LOP3.LUT R196, R0.reuse, 0x22, RZ, 0xfc, !PT ;  /* 0x0000002200c47812 */ /* 0x040fe200078efcff */
[----:B------:R-:W-:Y:S01]  /*0ca0*/  IMAD R28, R43, R32, R31 ;  /* 0x000000202b1c7224 */ /* 0x000fe200078e021f */
[----:B------:R-:W-:Y:S01]  /*0cb0*/  LOP3.LUT R195, R0, 0x24, RZ, 0xfc, !PT ;  /* 0x0000002400c37812 */ /* 0x000fe200078efcff */
[----:B------:R-:W-:Y:S01]  /*0cc0*/  IMAD.HI.U32 R32, R22, R39, RZ ;  /* 0x0000002716207227 */ /* 0x000fe200078e00ff */
[----:B------:R-:W-:-:S02]  /*0cd0*/  LOP3.LUT R193, R0, 0x26, RZ, 0xfc, !PT ;  /* 0x0000002600c17812 */ /* 0x000fc400078efcff */
[C---:B------:R-:W-:Y:S01]  /*0ce0*/  LOP3.LUT R191, R0.reuse, 0x28, RZ, 0xfc, !PT ;  /* 0x0000002800bf7812 */ /* 0x040fe200078efcff */
[----:B------:R-:W-:Y:S01]  /*0cf0*/  IMAD.MOV R44, RZ, RZ, -R32 ;  /* 0x000000ffff2c7224 */ /* 0x000fe200078e0a20 */
[C---:B------:R-:W-:Y:S01]  /*0d00*/  LOP3.LUT R189, R0.reuse, 0x2a, RZ, 0xfc, !PT ;  /* 0x0000002a00bd7812 */ /* 0x040fe200078efcff */
[C---:B------:R-:W-:Y:S01]  /*0d10*/  IMAD R24, R43.reuse, R24, R27 ;  /* 0x000000182b187224 */ /* 0x040fe200078e021b */
[----:B------:R-:W-:Y:S01]  /*0d20*/  LOP3.LUT R187, R0, 0x2c, RZ, 0xfc, !PT ;  /* 0x0000002c00bb7812 */ /* 0x000fe200078efcff */
[C---:B------:R-:W-:Y:S01]  /*0d30*/  IMAD R39, R43.reuse, R44, R39 ;  /* 0x0000002c2b277224 */ /* 0x040fe200078e0227 */
[----:B------:R-:W-:Y:S01]  /*0d40*/  IABS R44, R3 ;  /* 0x00000003002c7213 */ /* 0x000fe20000000000 */
[C---:B------:R-:W-:Y:S01]  /*0d50*/  IMAD.HI.U32 R21, R22.reuse, R29, RZ ;  /* 0x0000001d16157227 */ /* 0x040fe200078e00ff */
[C---:B------:R-:W-:Y:S02]  /*0d60*/  ISETP.GT.U32.AND P1, PT, R43.reuse, R24, PT ;  /* 0x000000182b00720c */ /* 0x040fe40003f24070 */
[----:B------:R-:W-:Y:S01]  /*0d70*/  ISETP.GT.U32.AND P4, PT, R43, R39, PT ;  /* 0x000000272b00720c */ /* 0x000fe20003f84070 */
[----:B------:R-:W-:Y:S01]  /*0d80*/  IMAD.HI.U32 R27, R22, R33, RZ ;  /* 0x00000021161b7227 */ /* 0x000fe200078e00ff */
[----:B------:R-:W-:-:S02]  /*0d90*/  LOP3.LUT R185, R0, 0x2e, RZ, 0xfc, !PT ;  /* 0x0000002e00b97812 */ /* 0x000fc400078efcff */
[C---:B------:R-:W-:Y:S01]  /*0da0*/  LOP3.LUT R183, R0.reuse, 0x30, RZ, 0xfc, !PT ;  /* 0x0000003000b77812 */ /* 0x040fe200078efcff */
[----:B------:R-:W-:Y:S01]  /*0db0*/  IMAD.MOV R30, RZ, RZ, -R21 ;  /* 0x000000ffff1e7224 */ /* 0x000fe200078e0a15 */
[C---:B------:R-:W-:Y:S01]  /*0dc0*/  LOP3.LUT R181, R0.reuse, 0x32, RZ, 0xfc, !PT ;  /* 0x0000003200b57812 */ /* 0x040fe200078efcff */
[----:B------:R-:W-:Y:S01]  /*0dd0*/  IMAD.MOV R34, RZ, RZ, -R27 ;  /* 0x000000ffff227224 */ /* 0x000fe200078e0a1b */
[C---:B------:R-:W-:Y:S01]  /*0de0*/  LOP3.LUT R179, R0.reuse, 0x34, RZ, 0xfc, !PT ;  /* 0x0000003400b37812 */ /* 0x040fe200078efcff */
[----:B------:R-:W-:Y:S01]  /*0df0*/  IMAD.MOV.U32 R21, RZ, RZ, R35 ;  /* 0x000000ffff157224 */ /* 0x000fe200078e0023 */
[----:B------:R-:W-:Y:S01]  /*0e00*/  IABS R35, R8 ;  /* 0x0000000800237213 */ /* 0x000fe20000000000 */
[C---:B------:R-:W-:Y:S01]  /*0e10*/  IMAD R27, R43.reuse, R30, R29 ;  /* 0x0000001e2b1b7224 */ /* 0x040fe200078e021d */
[----:B------:R-:W-:Y:S01]  /*0e20*/  LOP3.LUT R177, R0, 0x36, RZ, 0xfc, !PT ;  /* 0x0000003600b17812 */ /* 0x000fe200078efcff */
[----:B------:R-:W-:Y:S01]  /*0e30*/  IMAD R29, R43, R34, R33 ;  /* 0x000000222b1d7224 */ /* 0x000fe200078e0221 */
[----:B------:R-:W-:Y:S01]  /*0e40*/  IABS R33, R9 ;  /* 0x0000000900217213 */ /* 0x000fe20000000000 */
[----:B------:R-:W-:Y:S01]  /*0e50*/  IMAD.HI.U32 R19, R22, R21, RZ ;  /* 0x0000001516137227 */ /* 0x000fe200078e00ff */
[----:B------:R-:W-:-:S02]  /*0e60*/  LOP3.LUT R175, R0, 0x38, RZ, 0xfc, !PT ;  /* 0x0000003800af7812 */ /* 0x000fc400078efcff */
[C---:B------:R-:W-:Y:S01]  /*0e70*/  LOP3.LUT R173, R0.reuse, 0x3a, RZ, 0xfc, !PT ;  /* 0x0000003a00ad7812 */ /* 0x040fe200078efcff */
[----:B------:R-:W-:Y:S01]  /*0e80*/  @!P4 IMAD.IADD R39, R39, 0x1, -R43 ;  /* 0x000000012727c824 */ /* 0x000fe200078e0a2b */
[----:B------:R-:W-:Y:S01]  /*0e90*/  ISETP.GT.U32.AND P4, PT, R43, R27, PT ;  /* 0x0000001b2b00720c */ /* 0x000fe20003f84070 */
[----:B------:R-:W-:Y:S01]  /*0ea0*/  IMAD.MOV R30, RZ, RZ, -R19 ;  /* 0x000000ffff1e7224 */ /* 0x000fe200078e0a13 */
[C---:B------:R-:W-:Y:S01]  /*0eb0*/  LOP3.LUT R172, R0.reuse, 0x3c, RZ, 0xfc, !PT ;  /* 0x0000003c00ac7812 */ /* 0x040fe200078efcff */
[--C-:B------:R-:W-:Y:S01]  /*0ec0*/  @!P0 IMAD.IADD R23, R23, 0x1, -R43.reuse ;  /* 0x0000000117178824 */ /* 0x100fe200078e0a2b */
[----:B------:R-:W-:Y:S01]  /*0ed0*/  LOP3.LUT R171, R0, 0x3e, RZ, 0xfc, !PT ;  /* 0x0000003e00ab7812 */ /* 0x000fe200078efcff */
[----:B------:R-:W-:Y:S01]  /*0ee0*/  IMAD.HI.U32 R19, R22, R33, RZ ;  /* 0x0000002116137227 */ /* 0x000fe200078e00ff */
[----:B------:R-:W-:Y:S02]  /*0ef0*/  LOP3.LUT R168, R0, 0x40, RZ, 0xfc, !PT ;  /* 0x0000004000a87812 */ /* 0x000fe400078efcff */
[C---:B------:R-:W-:Y:S01]  /*0f00*/  ISETP.GT.U32.AND P0, PT, R43.reuse, R23, PT ;  /* 0x000000172b00720c */ /* 0x040fe20003f04070 */
[----:B------:R-:W-:Y:S01]  /*0f10*/  @!P1 IMAD.IADD R24, R24, 0x1, -R43 ;  /* 0x0000000118189824 */ /* 0x000fe200078e0a2b */
[C---:B------:R-:W-:Y:S01]  /*0f20*/  ISETP.GT.U32.AND P1, PT, R43.reuse, R39, PT ;  /* 0x000000272b00720c */ /* 0x040fe20003f24070 */
[C---:B------:R-:W-:Y:S01]  /*0f30*/  IMAD R30, R43.reuse, R30, R21 ;  /* 0x0000001e2b1e7224 */ /* 0x040fe200078e0215 */
[----:B------:R-:W-:Y:S01]  /*0f40*/  LOP3.LUT R140, R0, 0x42, RZ, 0xfc, !PT ;  /* 0x00000042008c7812 */ /* 0x000fe200078efcff */
[----:B------:R-:W-:Y:S01]  /*0f50*/  IMAD.MOV R34, RZ, RZ, -R19 ;  /* 0x000000ffff227224 */ /* 0x000fe200078e0a13 */
[----:B------:R-:W-:Y:S01]  /*0f60*/  IABS R19, R6 ;  /* 0x0000000600137213 */ /* 0x000fe20000000000 */
[----:B------:R-:W-:Y:S01]  /*0f70*/  IMAD.HI.U32 R21, R22, R35, RZ ;  /* 0x0000002316157227 */ /* 0x000fe200078e00ff */
[----:B------:R-:W-:-:S02]  /*0f80*/  ISETP.GT.U32.AND P6, PT, R43, R24, PT ;  /* 0x000000182b00720c */ /* 0x000fc40003fc4070 */
[----:B------:R-:W-:Y:S01]  /*0f90*/  LOP3.LUT R139, R0, 0x44, RZ, 0xfc, !PT ;  /* 0x00000044008b7812 */ /* 0x000fe200078efcff */
[----:B------:R-:W-:Y:S01]  /*0fa0*/  IMAD.HI.U32 R31, R22, R37, RZ ;  /* 0x00000025161f7227 */ /* 0x000fe200078e00ff */
[C---:B------:R-:W-:Y:S02]  /*0fb0*/  LOP3.LUT R138, R0.reuse, 0x46, RZ, 0xfc, !PT ;  /* 0x00000046008a7812 */ /* 0x040fe400078efcff */
[C---:B------:R-:W-:Y:S01]  /*0fc0*/  LOP3.LUT R137, R0.reuse, 0x48, RZ, 0xfc, !PT ;  /* 0x0000004800897812 */ /* 0x040fe200078efcff */
[----:B------:R-:W-:Y:S01]  /*0fd0*/  IMAD.MOV R36, RZ, RZ, -R21 ;  /* 0x000000ffff247224 */ /* 0x000fe200078e0a15 */
[C---:B------:R-:W-:Y:S01]  /*0fe0*/  LOP3.LUT R136, R0.reuse, 0x4a, RZ, 0xfc, !PT ;  /* 0x0000004a00887812 */ /* 0x040fe200078efcff */
[----:B------:R-:W-:Y:S01]  /*0ff0*/  IMAD.MOV R38, RZ, RZ, -R31 ;  /* 0x000000ffff267224 */ /* 0x000fe200078e0a1f */
[----:B------:R-:W-:Y:S01]  /*1000*/  IABS R31, R18 ;  /* 0x00000012001f7213 */ /* 0x000fe20000000000 */
[----:B------:R-:W-:Y:S01]  /*1010*/  IMAD.MOV.U32 R21, RZ, RZ, R19 ;  /* 0x000000ffff157224 */ /* 0x000fe200078e0013 */
[----:B------:R-:W-:Y:S01]  /*1020*/  LOP3.LUT R135, R0, 0x4c, RZ, 0xfc, !PT ;  /* 0x0000004c00877812 */ /* 0x000fe200078efcff */
[----:B------:R-:W-:Y:S01]  /*1030*/  IMAD R32, R43, R34, R33 ;  /* 0x000000222b207224 */ /* 0x000fe200078e0221 */
[----:B------:R-:W-:Y:S01]  /*1040*/  SHF.R.S32.HI R116, RZ, 0x7, R116 ;  /* 0x00000007ff747819 */ /* 0x000fe20000011474 */
[----:B------:R-:W-:Y:S01]  /*1050*/  @!P2 IMAD.IADD R25, R25, 0x1, -R43 ;  /* 0x000000011919a824 */ /* 0x000fe200078e0a2b */
[C---:B------:R-:W-:Y:S01]  /*1060*/  ISETP.GT.U32.AND P2, PT, R43.reuse, R26, PT ;  /* 0x0000001a2b00720c */ /* 0x040fe20003f44070 */
[C---:B------:R-:W-:Y:S01]  /*1070*/  IMAD R34, R43.reuse, R38, R37 ;  /* 0x000000262b227224 */ /* 0x040fe200078e0225 */
[----:B------:R-:W-:Y:S01]  /*1080*/  IABS R37, R5 ;  /* 0x0000000500257213 */ /* 0x000fe20000000000 */
[----:B------:R-:W-:Y:S01]  /*1090*/  IMAD.HI.U32 R19, R22, R21, RZ ;  /* 0x0000001516137227 */ /* 0x000fe200078e00ff */
[----:B------:R-:W-:-:S02]  /*10a0*/  ISETP.GT.U32.AND P5, PT, R43, R25, PT ;  /* 0x000000192b00720c */ /* 0x000fc40003fa4070 */
[----:B------:R-:W-:Y:S01]  /*10b0*/  IABS R38, R4 ;  /* 0x0000000400267213 */ /* 0x000fe20000000000 */
[----:B------:R-:W-:Y:S01]  /*10c0*/  @!P1 IMAD.IADD R39, R39, 0x1, -R43 ;  /* 0x0000000127279824 */ /* 0x000fe200078e0a2b */
[C---:B------:R-:W-:Y:S01]  /*10d0*/  ISETP.GT.U32.AND P1, PT, R43.reuse, R28, PT ;  /* 0x0000001c2b00720c */ /* 0x040fe20003f24070 */
[----:B------:R-:W-:Y:S02]  /*10e0*/  IMAD R33, R43, R36, R35 ;  /* 0x000000242b217224 */ /* 0x000fe400078e0223 */
[----:B------:R-:W-:Y:S01]  /*10f0*/  @!P0 IMAD.IADD R23, R23, 0x1, -R43 ;  /* 0x0000000117178824 */ /* 0x000fe200078e0a2b */
[----:B------:R-:W-:Y:S01]  /*1100*/  ISETP.GT.U32.AND P0, PT, R43, R29, PT ;  /* 0x0000001d2b00720c */ /* 0x000fe20003f04070 */
[----:B------:R-:W-:Y:S02]  /*1110*/  IMAD.MOV R36, RZ, RZ, -R19 ;  /* 0x000000ffff247224 */ /* 0x000fe400078e0a13 */
[----:B------:R-:W-:-:S04]  /*1120*/  IMAD.HI.U32 R19, R22, R37, RZ ;  /* 0x0000002516137227 */ /* 0x000fc800078e00ff */
[----:B------:R-:W-:Y:S02]  /*1130*/  IMAD R35, R43, R36, R21 ;  /* 0x000000242b237224 */ /* 0x000fe400078e0215 */
[----:B------:R-:W-:Y:S02]  /*1140*/  IMAD.MOV R36, RZ, RZ, -R19 ;  /* 0x000000ffff247224 */ /* 0x000fe400078e0a13 */
[----:B------:R-:W-:Y:S01]  /*1150*/  @!P5 IMAD.IADD R25, R25, 0x1, -R43 ;  /* 0x000000011919d824 */ /* 0x000fe200078e0a2b */
[C---:B------:R-:W-:Y:S01]  /*1160*/  ISETP.GT.U32.AND P5, PT, R43.reuse, R32, PT ;  /* 0x000000202b00720c */ /* 0x040fe20003fa4070 */
[C---:B------:R-:W-:Y:S02]  /*1170*/  IMAD R36, R43.reuse, R36, R37 ;  /* 0x000000242b247224 */ /* 0x040fe400078e0225 */
[----:B------:R-:W-:Y:S01]  /*1180*/  @!P1 IMAD.IADD R28, R28, 0x1, -R43 ;  /* 0x000000011c1c9824 */ /* 0x000fe200078e0a2b */
[----:B------:R-:W-:Y:S01]  /*1190*/  ISETP.GT.U32.AND P1, PT, R43, R35, PT ;  /* 0x000000232b00720c */ /* 0x000fe20003f24070 */
[----:B------:R-:W-:-:S04]  /*11a0*/  IMAD.HI.U32 R21, R22, R38, RZ ;  /* 0x0000002616157227 */ /* 0x000fc800078e00ff */
[----:B------:R-:W-:Y:S01]  /*11b0*/  @!P0 IMAD.IADD R29, R29, 0x1, -R43 ;  /* 0x000000011d1d8824 */ /* 0x000fe200078e0a2b */
[----:B------:R-:W-:Y:S01]  /*11c0*/  ISETP.GT.U32.AND P0, PT, R43, R36, PT ;  /* 0x000000242b00720c */ /* 0x000fe20003f04070 */
[----:B------:R-:W-:-:S04]  /*11d0*/  IMAD.HI.U32 R22, R22, R44, RZ ;  /* 0x0000002c16167227 */ /* 0x000fc800078e00ff */
[----:B------:R-:W-:Y:S02]  /*11e0*/  IMAD.MOV R21, RZ, RZ, -R21 ;  /* 0x000000ffff157224 */ /* 0x000fe400078e0a15 */
[--C-:B------:R-:W-:Y:S01]  /*11f0*/  @!P4 IMAD.IADD R27, R27, 0x1, -R43.reuse ;  /* 0x000000011b1bc824 */ /* 0x100fe200078e0a2b */
[C---:B------:R-:W-:Y:S01]  /*1200*/  ISETP.GT.U32.AND P4, PT, R43.reuse, R34, PT ;  /* 0x000000222b00720c */ /* 0x040fe20003f84070 */
[----:B------:R-:W-:Y:S02]  /*1210*/  IMAD.MOV R22, RZ, RZ, -R22 ;  /* 0x000000ffff167224 */ /* 0x000fe400078e0a16 */
[C---:B------:R-:W-:Y:S02]  /*1220*/  IMAD R37, R43.reuse, R21, R38 ;  /* 0x000000152b257224 */ /* 0x040fe400078e0226 */
[----:B------:R-:W-:Y:S01]  /*1230*/  @!P6 IMAD.IADD R24, R24, 0x1, -R43 ;  /* 0x000000011818e824 */ /* 0x000fe200078e0a2b */
[C---:B------:R-:W-:Y:S01]  /*1240*/  ISETP.GT.U32.AND P6, PT, R43.reuse, R30, PT ;  /* 0x0000001e2b00720c */ /* 0x040fe20003fc4070 */
[----:B------:R-:W-:-:S02]  /*1250*/  IMAD R38, R43, R22, R44 ;  /* 0x000000162b267224 */ /* 0x000fc400078e022c */
[--C-:B------:R-:W-:Y:S02]  /*1260*/  @!P5 IMAD.IADD R32, R32, 0x1, -R43.reuse ;  /* 0x000000012020d824 */ /* 0x100fe400078e0a2b */
[--C-:B------:R-:W-:Y:S01]  /*1270*/  @!P1 IMAD.IADD R35, R35, 0x1, -R43.reuse ;  /* 0x0000000123239824 */ /* 0x100fe200078e0a2b */
[C---:B------:R-:W-:Y:S01]  /*1280*/  ISETP.GT.U32.AND P5, PT, R43.reuse, R38, PT ;  /* 0x000000262b00720c */ /* 0x040fe20003fa4070 */
[--C-:B------:R-:W-:Y:S01]  /*1290*/  @!P2 IMAD.IADD R26, R26, 0x1, -R43.reuse ;  /* 0x000000011a1aa824 */ /* 0x100fe200078e0a2b */
[C---:B------:R-:W-:Y:S01]  /*12a0*/  ISETP.GT.U32.AND P1, PT, R43.reuse, R27, PT ;  /* 0x0000001b2b00720c */ /* 0x040fe20003f24070 */
[--C-:B------:R-:W-:Y:S01]  /*12b0*/  @!P0 IMAD.IADD R36, R36, 0x1, -R43.reuse ;  /* 0x0000000124248824 */ /* 0x100fe200078e0a2b */
[C---:B------:R-:W-:Y:S01]  /*12c0*/  ISETP.GT.U32.AND P0, PT, R43.reuse, R28, PT ;  /* 0x0000001c2b00720c */ /* 0x040fe20003f04070 */
[----:B------:R-:W-:Y:S01]  /*12d0*/  @!P4 IMAD.IADD R34, R34, 0x1, -R43 ;  /* 0x000000012222c824 */ /* 0x000fe200078e0a2b */
[C---:B------:R-:W-:Y:S01]  /*12e0*/  ISETP.GT.U32.AND P2, PT, R43.reuse, R33, PT ;  /* 0x000000212b00720c */ /* 0x040fe20003f44070 */
[----:B------:R-:W-:Y:S01]  /*12f0*/  IMAD.HI.U32 R20, R20, R31, RZ ;  /* 0x0000001f14147227 */ /* 0x000fe200078e00ff */
[----:B------:R-:W-:-:S03]  /*1300*/  ISETP.GT.U32.AND P4, PT, R43, R26, PT ;  /* 0x0000001a2b00720c */ /* 0x000fc60003f84070 */
[--C-:B------:R-:W-:Y:S01]  /*1310*/  @!P6 IMAD.IADD R30, R30, 0x1, -R43.reuse ;  /* 0x000000011e1ee824 */ /* 0x100fe200078e0a2b */
[C---:B------:R-:W-:Y:S01]  /*1320*/  ISETP.GT.U32.AND P6, PT, R43.reuse, R37, PT ;  /* 0x000000252b00720c */ /* 0x040fe20003fc4070 */
[----:B------:R-:W-:Y:S02]  /*1330*/  IMAD.MOV R20, RZ, RZ, -R20 ;  /* 0x000000ffff147224 */ /* 0x000fe400078e0a14 */
[--C-:B------:R-:W-:Y:S01]  /*1340*/  @!P5 IMAD.IADD R38, R38, 0x1, -R43.reuse ;  /* 0x000000012626d824 */ /* 0x100fe200078e0a2b */
[----:B------:R-:W-:Y:S01]  /*1350*/  ISETP.GT.U32.AND P5, PT, R43, R30, PT ;  /* 0x0000001e2b00720c */ /* 0x000fe20003fa4070 */
[----:B------:R-:W-:Y:S01]  /*1360*/  @!P1 IMAD.IADD R27, R27, 0x1, -R43 ;  /* 0x000000011b1b9824 */ /* 0x000fe200078e0a2b */
[C---:B------:R-:W-:Y:S01]  /*1370*/  ISETP.GT.U32.AND P1, PT, R43.reuse, R34, PT ;  /* 0x000000222b00720c */ /* 0x040fe20003f24070 */
[----:B------:R-:W-:Y:S01]  /*1380*/  IMAD R31, R42, R20, R31 ;  /* 0x000000142a1f7224 */ /* 0x000fe200078e021f */
[----:B------:R-:W-:Y:S01]  /*1390*/  SEL R20, RZ, 0x110, !P3 ;  /* 0x00000110ff147807 */ /* 0x000fe20005800000 */
[--C-:B------:R-:W-:Y:S01]  /*13a0*/  @!P0 IMAD.IADD R28, R28, 0x1, -R43.reuse ;  /* 0x000000011c1c8824 */ /* 0x100fe200078e0a2b */
[----:B------:R-:W-:Y:S01]  /*13b0*/  ISETP.GT.U32.AND P0, PT, R43, R35, PT ;  /* 0x000000232b00720c */ /* 0x000fe20003f04070 */
[--C-:B------:R-:W-:Y:S01]  /*13c0*/  @!P2 IMAD.IADD R33, R33, 0x1, -R43.reuse ;  /* 0x000000012121a824 */ /* 0x100fe200078e0a2b */
[----:B------:R-:W-:Y:S01]  /*13d0*/  ISETP.GT.U32.AND P2, PT, R42, R31, PT ;  /* 0x0000001f2a00720c */ /* 0x000fe20003f44070 */
[--C-:B------:R-:W-:Y:S01]  /*13e0*/  @!P4 IMAD.IADD R26, R26, 0x1, -R43.reuse ;  /* 0x000000011a1ac824 */ /* 0x100fe200078e0a2b */
[----:B------:R-:W-:Y:S01]  /*13f0*/  ISETP.GT.U32.AND P4, PT, R43, R36, PT ;  /* 0x000000242b00720c */ /* 0x000fe20003f84070 */
[--C-:B------:R-:W-:Y:S01]  /*1400*/  @!P6 IMAD.IADD R37, R37, 0x1, -R43.reuse ;  /* 0x000000012525e824 */ /* 0x100fe200078e0a2b */
[C---:B------:R-:W-:Y:S01]  /*1410*/  ISETP.GT.U32.AND P3, PT, R43.reuse, R33, PT ;  /* 0x000000212b00720c */ /* 0x040fe20003f64070 */
[--C-:B------:R-:W-:Y:S01]  /*1420*/  @!P5 IMAD.IADD R30, R30, 0x1, -R43.reuse ;  /* 0x000000011e1ed824 */ /* 0x100fe200078e0a2b */
[C---:B------:R-:W-:Y:S01]  /*1430*/  ISETP.GT.U32.AND P6, PT, R43.reuse, R29, PT ;  /* 0x0000001d2b00720c */ /* 0x040fe20003fc4070 */
[--C-:B------:R-:W-:Y:S01]  /*1440*/  @!P1 IMAD.IADD R34, R34, 0x1, -R43.reuse ;  /* 0x0000000122229824 */ /* 0x100fe200078e0a2b */
[----:B------:R-:W-:Y:S01]  /*1450*/  ISETP.GT.U32.AND P5, PT, R43, R37, PT ;  /* 0x000000252b00720c */ /* 0x000fe20003fa4070 */
[----:B------:R-:W-:Y:S01]  /*1460*/  IMAD.SHL.U32 R19, R46, 0x2, RZ ;  /* 0x000000022e137824 */ /* 0x000fe200078e00ff */
[----:B------:R-:W-:Y:S01]  /*1470*/  ISETP.GE.AND P1, PT, R16, RZ, PT ;  /* 0x000000ff1000720c */ /* 0x000fe20003f26270 */
[--C-:B------:R-:W-:Y:S01]  /*1480*/  @!P0 IMAD.IADD R35, R35, 0x1, -R43.reuse ;  /* 0x0000000123238824 */ /* 0x100fe200078e0a2b */
[----:B------:R-:W-:Y:S01]  /*1490*/  ISETP.GE.AND P0, PT, R15, RZ, PT ;  /* 0x000000ff0f00720c */ /* 0x000fe20003f06270 */
[----:B------:R-:W-:Y:S01]  /*14a0*/  @!P2 IMAD.IADD R31, R31, 0x1, -R42 ;  /* 0x000000011f1fa824 */ /* 0x000fe200078e0a2a */
[----:B------:R-:W-:Y:S01]  /*14b0*/  ISETP.GT.U32.AND P2, PT, R43, R32, PT ;  /* 0x000000202b00720c */ /* 0x000fe20003f44070 */
[--C-:B------:R-:W-:Y:S01]  /*14c0*/  @!P4 IMAD.IADD R36, R36, 0x1, -R43.reuse ;  /* 0x000000012424c824 */ /* 0x100fe200078e0a2b */
[----:B------:R-:W-:Y:S01]  /*14d0*/  ISETP.GE.AND P4, PT, R13, RZ, PT ;  /* 0x000000ff0d00720c */ /* 0x000fe20003f86270 */
[--C-:B------:R-:W-:Y:S01]  /*14e0*/  @!P3 IMAD.IADD R33, R33, 0x1, -R43.reuse ;  /* 0x000000012121b824 */ /* 0x100fe200078e0a2b */
[----:B------:R-:W-:Y:S01]  /*14f0*/  ISETP.GE.AND P3, PT, R17, RZ, PT ;  /* 0x000000ff1100720c */ /* 0x000fe20003f66270 */
[--C-:B------:R-:W-:Y:S01]  /*1500*/  @!P6 IMAD.IADD R29, R29, 0x1, -R43.reuse ;  /* 0x000000011d1de824 */ /* 0x100fe200078e0a2b */
[----:B------:R-:W-:Y:S01]  /*1510*/  ISETP.GT.U32.AND P6, PT, R43, R38, PT ;  /* 0x000000262b00720c */ /* 0x000fe20003fc4070 */
[----:B------:R-:W-:Y:S01]  /*1520*/  @!P5 IMAD.IADD R37, R37, 0x1, -R43 ;  /* 0x000000012525d824 */ /* 0x000fe200078e0a2b */
[----:B------:R-:W-:Y:S01]  /*1530*/  ISETP.GE.AND P5, PT, R14, RZ, PT ;  /* 0x000000ff0e00720c */ /* 0x000fe20003fa6270 */
[----:B------:R-:W-:Y:S01]  /*1540*/  @!P1 IMAD.MOV R24, RZ, RZ, -R24 ;  /* 0x000000ffff189224 */ /* 0x000fe200078e0a18 */
[----:B------:R-:W-:Y:S01]  /*1550*/  ISETP.GE.AND P1, PT, R10, RZ, PT ;  /* 0x000000ff0a00720c */ /* 0x000fe20003f26270 */
[----:B------:R-:W-:Y:S01]  /*1560*/  @!P0 IMAD.MOV R25, RZ, RZ, -R25 ;  /* 0x000000ffff198224 */ /* 0x000fe200078e0a19 */
[----:B------:R-:W-:Y:S01]  /*1570*/  ISETP.GE.AND P0, PT, R9, RZ, PT ;  /* 0x000000ff0900720c */ /* 0x000fe20003f06270 */
[----:B------:R-:W-:Y:S01]  /*1580*/  @!P2 IMAD.IADD R32, R32, 0x1, -R43 ;  /* 0x000000012020a824 */ /* 0x000fe200078e0a2b */
[----:B------:R-:W-:Y:S01]  /*1590*/  ISETP.GT.U32.AND P2, PT, R42, R31, PT ;  /* 0x0000001f2a00720c */ /* 0x000fe20003f44070 */
[----:B------:R-:W-:Y:S01]  /*15a0*/  @!P4 IMAD.MOV R27, RZ, RZ, -R27 ;  /* 0x000000ffff1bc224 */ /* 0x000fe200078e0a1b */
[----:B------:R-:W-:Y:S01]  /*15b0*/  ISETP.GE.AND P4, PT, R7, RZ, PT ;  /* 0x000000ff0700720c */ /* 0x000fe20003f86270 */
[----:B------:R-:W-:Y:S01]  /*15c0*/  IMAD.SHL.U32 R22, R45, 0x40, RZ ;  /* 0x000000402d167824 */ /* 0x000fe200078e00ff */
[----:B------:R-:W-:Y:S01]  /*15d0*/  LOP3.LUT R19, R20, R19, RZ, 0x3c, !PT ;  /* 0x0000001314137212 */ /* 0x000fe200078e3cff */
[----:B------:R-:W-:Y:S01]  /*15e0*/  @!P3 IMAD.MOV R23, RZ, RZ, -R23 ;  /* 0x000000ffff17b224 */ /* 0x000fe200078e0a17 */
[----:B------:R-:W-:Y:S01]  /*15f0*/  ISETP.GE.AND P3, PT, R11, RZ, PT ;  /* 0x000000ff0b00720c */ /* 0x000fe20003f66270 */
[----:B------:R-:W-:Y:S01]  /*1600*/  @!P5 IMAD.MOV R26, RZ, RZ, -R26 ;  /* 0x000000ffff1ad224 */ /* 0x000fe200078e0a1a */
[----:B------:R-:W-:Y:S01]  /*1610*/  ISETP.GE.AND P5, PT, R8, RZ, PT ;  /* 0x000000ff0800720c */ /* 0x000fe20003fa6270 */
[----:B------:R-:W-:Y:S01]  /*1620*/  @!P1 IMAD.MOV R30, RZ, RZ, -R30 ;  /* 0x000000ffff1e9224 */ /* 0x000fe200078e0a1e */
[----:B------:R-:W-:Y:S01]  /*1630*/  ISETP.GE.AND P1, PT, R4, RZ, PT ;  /* 0x000000ff0400720c */ /* 0x000fe20003f26270 */
[----:B------:R-:W-:Y:S01]  /*1640*/  @!P0 IMAD.MOV R32, RZ, RZ, -R32 ;  /* 0x000000ffff208224 */ /* 0x000fe200078e0a20 */
[----:B------:R-:W-:Y:S01]  /*1650*/  ISETP.GE.AND P0, PT, R3, RZ, PT ;  /* 0x000000ff0300720c */ /* 0x000fe20003f06270 */
[----:B------:R-:W-:Y:S01]  /*1660*/  @!P2 IMAD.IADD R31, R31, 0x1, -R42 ;  /* 0x000000011f1fa824 */ /* 0x000fe200078e0a2a */
[----:B------:R-:W-:Y:S01]  /*1670*/  LOP3.LUT R20, R41, 0x800, R22, 0xf8, !PT ;  /* 0x0000080029147812 */ /* 0x000fe200078ef816 */
[----:B------:R-:W-:Y:S01]  /*1680*/  @!P4 IMAD.MOV R34, RZ, RZ, -R34 ;  /* 0x000000ffff22c224 */ /* 0x000fe200078e0a22 */
[----:B------:R-:W-:Y:S01]  /*1690*/  ISETP.GE.AND P2, PT, R12, RZ, PT ;  /* 0x000000ff0c00720c */ /* 0x000fe20003f46270 */
[----:B------:R-:W-:Y:S01]  /*16a0*/  @!P6 IMAD.IADD R38, R38, 0x1, -R43 ;  /* 0x000000012626e824 */ /* 0x000fe200078e0a2b */
[----:B------:R-:W-:Y:S01]  /*16b0*/  ISETP.NE.AND P4, PT, RZ, c[0x0][0x17c], PT ;  /* 0x00005f00ff007a0c */ /* 0x000fe20003f85270 */
[----:B------:R-:W-:Y:S01]  /*16c0*/  IMAD.MOV.U32 R55, RZ, RZ, R39 ;  /* 0x000000ffff377224 */ /* 0x000fe200078e0027 */
[----:B------:R-:W-:Y:S01]  /*16d0*/  LOP3.LUT R22, RZ, c[0x0][0x17c], RZ, 0x33, !PT ;  /* 0x00005f00ff167a12 */ /* 0x000fe200078e33ff */
[----:B------:R-:W-:Y:S01]  /*16e0*/  IMAD.MOV.U32 R49, RZ, RZ, R36 ;  /* 0x000000ffff317224 */ /* 0x000fe200078e0024 */
[----:B------:R-:W-:Y:S01]  /*16f0*/  LOP3.LUT R214, R20, 0x40, RZ, 0x3c, !PT ;  /* 0x0000004014d67812 */ /* 0x000fe200078e3cff */
[----:B------:R-:W-:Y:S01]  /*1700*/  IMAD.MOV.U32 R51, RZ, RZ, R37 ;  /* 0x000000ffff337224 */ /* 0x000fe200078e0025 */
[C---:B------:R-:W-:Y:S01]  /*1710*/  SEL R39, R22.reuse, R27, !P4 ;  /* 0x0000001b16277207 */ /* 0x040fe20006000000 */
[----:B------:R-:W-:Y:S01]  /*1720*/  IMAD.MOV.U32 R53, RZ, RZ, R38 ;  /* 0x000000ffff357224 */ /* 0x000fe200078e0026 */
[----:B------:R-:W-:Y:S01]  /*1730*/  SEL R36, R22, R24, !P4 ;  /* 0x0000001816247207 */ /* 0x000fe20006000000 */
[----:B------:R-:W-:Y:S01]  /*1740*/  IMAD.SHL.U32 R21, R45, 0x80, RZ ;  /* 0x000000802d157824 */ /* 0x000fe200078e00ff */
[C---:B------:R-:W-:Y:S01]  /*1750*/  LOP3.LUT R27, R0.reuse, 0x7c, RZ, 0xfc, !PT ;  /* 0x0000007c001b7812 */ /* 0x040fe200078efcff */
[----:B------:R-:W-:Y:S01]  /*1760*/  @!P3 IMAD.MOV R29, RZ, RZ, -R29 ;  /* 0x000000ffff1db224 */ /* 0x000fe200078e0a1d */
[----:B------:R-:W-:Y:S01]  /*1770*/  LOP3.LUT R24, R0, 0x76, RZ, 0xfc, !PT ;  /* 0x0000007600187812 */ /* 0x000fe200078efcff */
[----:B------:R-:W-:Y:S01]  /*1780*/  @!P5 IMAD.MOV R33, RZ, RZ, -R33 ;  /* 0x000000ffff21d224 */ /* 0x000fe200078e0a21 */
[----:B------:R-:W-:Y:S01]  /*1790*/  ISETP.GE.AND P3, PT, R5, RZ, PT ;  /* 0x000000ff0500720c */ /* 0x000fe20003f66270 */
[----:B------:R-:W-:Y:S01]  /*17a0*/  @!P1 IMAD.MOV R51, RZ, RZ, -R51 ;  /* 0x000000ffff339224 */ /* 0x000fe200078e0a33 */
[----:B------:R-:W-:Y:S01]  /*17b0*/  ISETP.GE.AND P5, PT, R2, RZ, PT ;  /* 0x000000ff0200720c */ /* 0x000fe20003fa6270 */
[----:B------:R-:W-:Y:S01]  /*17c0*/  @!P0 IMAD.MOV R53, RZ, RZ, -R53 ;  /* 0x000000ffff358224 */ /* 0x000fe200078e0a35 */
[----:B------:R-:W-:Y:S01]  /*17d0*/  SEL R45, R22, R34, !P4 ;  /* 0x00000022162d7207 */ /* 0x000fe20006000000 */
[----:B------:R-:W-:Y:S01]  /*17e0*/  IMAD R34, R27, c[0x0][0x188], RZ ;  /* 0x000062001b227a24 */ /* 0x000fe200078e02ff */
[----:B------:R-:W-:Y:S01]  /*17f0*/  ISETP.GE.AND P1, PT, R18, RZ, PT ;  /* 0x000000ff1200720c */ /* 0x000fe20003f26270 */
[----:B------:R-:W-:Y:S01]  /*1800*/  IMAD R34, R24, c[0x0][0x188], RZ ;  /* 0x0000620018227a24 */ /* 0x000fe200078e02ff */
[----:B------:R-:W-:Y:S01]  /*1810*/  ISETP.NE.AND P0, PT, RZ, c[0x0][0x178], PT ;  /* 0x00005e00ff007a0c */ /* 0x000fe20003f05270 */
[----:B------:R-:W-:Y:S01]  /*1820*/  IMAD R34, R117, c[0x0][0x188], RZ ;  /* 0x0000620075227a24 */ /* 0x000fe200078e02ff */
[----:B------:R-:W-:Y:S01]  /*1830*/  LOP3.LUT R21, R21, 0x800, RZ, 0xc0, !PT ;  /* 0x0000080015157812 */ /* 0x000fe200078ec0ff */
[----:B------:R-:W-:Y:S01]  /*1840*/  @!P2 IMAD.MOV R28, RZ, RZ, -R28 ;  /* 0x000000ffff1ca224 */ /* 0x000fe200078e0a1c */
[----:B------:R-:W-:Y:S01]  /*1850*/  ISETP.GE.AND P2, PT, R6, RZ, PT ;  /* 0x000000ff0600720c */ /* 0x000fe20003f46270 */
[----:B------:R-:W-:Y:S01]  /*1860*/  IMAD R34, R120, c[0x0][0x188], RZ ;  /* 0x0000620078227a24 */ /* 0x000fe200078e02ff */
[C---:B------:R-:W-:Y:S01]  /*1870*/  SEL R38, R22.reuse, R26, !P4 ;  /* 0x0000001a16267207 */ /* 0x040fe20006000000 */
[----:B------:R-:W-:Y:S01]  /*1880*/  IMAD R34, R123, c[0x0][0x188], RZ ;  /* 0x000062007b227a24 */ /* 0x000fe200078e02ff */
[----:B------:R-:W-:Y:S01]  /*1890*/  SEL R37, R22, R25, !P4 ;  /* 0x0000001916257207 */ /* 0x000fe20006000000 */
[----:B------:R-:W-:Y:S01]  /*18a0*/  IMAD R34, R126, c[0x0][0x188], RZ ;  /* 0x000062007e227a24 */ /* 0x000fe200078e02ff */
[C---:B------:R-:W-:Y:S01]  /*18b0*/  SEL R41, R22.reuse, R29, !P4 ;  /* 0x0000001d16297207 */ /* 0x040fe20006000000 */
[----:B------:R-:W-:Y:S01]  /*18c0*/  IMAD R34, R129, c[0x0][0x188], RZ ;  /* 0x0000620081227a24 */ /* 0x000fe200078e02ff */
[----:B------:R-:W-:Y:S01]  /*18d0*/  SEL R42, R22, R30, !P4 ;  /* 0x0000001e162a7207 */ /* 0x000fe20006000000 */
[----:B------:R-:W-:Y:S01]  /*18e0*/  IMAD R34, R132, c[0x0][0x188], RZ ;  /* 0x0000620084227a24 */ /* 0x000fe200078e02ff */
[C---:B------:R-:W-:Y:S01]  /*18f0*/  SEL R43, R22.reuse, R32, !P4 ;  /* 0x00000020162b7207 */ /* 0x040fe20006000000 */
[----:B------:R-:W-:Y:S01]  /*1900*/  IMAD.MOV.U32 R34, RZ, RZ, R31 ;  /* 0x000000ffff227224 */ /* 0x000fe200078e001f */
[C---:B------:R-:W-:Y:S01]  /*1910*/  SEL R51, R22.reuse, R51, !P4 ;  /* 0x0000003316337207 */ /* 0x040fe20006000000 */
[----:B------:R-:W-:Y:S01]  /*1920*/  IMAD.MOV.U32 R47, RZ, RZ, R35 ;  /* 0x000000ffff2f7224 */ /* 0x000fe200078e0023 */
[C---:B------:R-:W-:Y:S01]  /*1930*/  SEL R35, R22.reuse, R23, !P4 ;  /* 0x0000001716237207 */ /* 0x040fe20006000000 */
[----:B------:R-:W-:Y:S01]  /*1940*/  @!P3 IMAD.MOV R49, RZ, RZ, -R49 ;  /* 0x000000ffff31b224 */ /* 0x000fe200078e0a31 */
[C---:B------:R-:W-:Y:S01]  /*1950*/  SEL R44, R22.reuse, R33, !P4 ;  /* 0x00000021162c7207 */ /* 0x040fe20006000000 */
[----:B------:R-:W-:Y:S01]  /*1960*/  @!P5 IMAD.MOV R55, RZ, RZ, -R55 ;  /* 0x000000ffff37d224 */ /* 0x000fe200078e0a37 */
[C---:B------:R-:W-:Y:S01]  /*1970*/  SEL R53, R22.reuse, R53, !P4 ;  /* 0x0000003516357207 */ /* 0x040fe20006000000 */
[----:B------:R-:W-:Y:S01]  /*1980*/  @!P1 IMAD.MOV R34, RZ, RZ, -R34 ;  /* 0x000000ffff229224 */ /* 0x000fe200078e0a22 */
[----:B------:R-:W-:Y:S01]  /*1990*/  @!P0 LOP3.LUT R34, RZ, c[0x0][0x178], RZ, 0x33, !PT ;  /* 0x00005e00ff228a12 */ /* 0x000fe200078e33ff */
[----:B------:R-:W-:Y:S01]  /*19a0*/  IMAD.IADD R21, R21, 0x1, R40 ;  /* 0x0000000115157824 */ /* 0x000fe200078e0228 */
[C---:B------:R-:W-:Y:S01]  /*19b0*/  SEL R40, R22.reuse, R28, !P4 ;  /* 0x0000001c16287207 */ /* 0x040fe20006000000 */
[----:B------:R-:W-:Y:S01]  /*19c0*/  @!P2 IMAD.MOV R47, RZ, RZ, -R47 ;  /* 0x000000ffff2fa224 */ /* 0x000fe200078e0a2f */
[C---:B------:R-:W-:Y:S01]  /*19d0*/  SEL R49, R22.reuse, R49, !P4 ;  /* 0x0000003116317207 */ /* 0x040fe20006000000 */
[----:B------:R-:W-:Y:S01]  /*19e0*/  IMAD R35, R35, c[0x0][0x190], RZ ;  /* 0x0000640023237a24 */ /* 0x000fe200078e02ff */
[----:B------:R-:W-:Y:S01]  /*19f0*/  SEL R55, R22, R55, !P4 ;  /* 0x0000003716377207 */ /* 0x000fe20006000000 */
[----:B------:R-:W-:Y:S01]  /*1a00*/  IMAD R36, R36, c[0x0][0x190], RZ ;  /* 0x0000640024247a24 */ /* 0x000fe200078e02ff */
[----:B------:R-:W-:Y:S01]  /*1a10*/  SEL R47, R22, R47, !P4 ;  /* 0x0000002f162f7207 */ /* 0x000fe20006000000 */
[----:B------:R-:W-:Y:S01]  /*1a20*/  IMAD R34, R34, c[0x0][0x184], RZ ;  /* 0x0000610022227a24 */ /* 0x000fe200078e02ff */
[----:B------:R-:W-:Y:S01]  /*1a30*/  LOP3.LUT R28, R0, 0x7e, RZ, 0xfc, !PT ;  /* 0x0000007e001c7812 */ /* 0x000fe200078efcff */
[----:B------:R-:W-:Y:S01]  /*1a40*/  IMAD R38, R38, c[0x0][0x190], RZ ;  /* 0x0000640026267a24 */ /* 0x000fe200078e02ff */
[C---:B------:R-:W-:Y:S01]  /*1a50*/  LOP3.LUT R25, R0.reuse, 0x78, RZ, 0xfc, !PT ;  /* 0x0000007800197812 */ /* 0x040fe200078efcff */
[----:B------:R-:W-:Y:S01]  /*1a60*/  IMAD R39, R39, c[0x0][0x190], RZ ;  /* 0x0000640027277a24 */ /* 0x000fe200078e02ff */
[----:B------:R-:W-:Y:S01]  /*1a70*/  LOP3.LUT R26, R0, 0x7a, RZ, 0xfc, !PT ;  /* 0x0000007a001a7812 */ /* 0x000fe200078efcff */
[----:B------:R-:W-:Y:S01]  /*1a80*/  IMAD R146, R40, c[0x0][0x190], RZ ;  /* 0x0000640028927a24 */ /* 0x000fe200078e02ff */
[----:B------:R-:W-:Y:S01]  /*1a90*/  LEA R40, P2, R34, c[0x0][0x160], 0x1 ;  /* 0x0000580022287a11 */ /* 0x000fe200078408ff */
[----:B------:R-:W-:Y:S01]  /*1aa0*/  IMAD R68, R49, c[0x0][0x190], RZ ;  /* 0x0000640031447a24 */ /* 0x000fe200078e02ff */
[----:B------:R-:W-:Y:S01]  /*1ab0*/  LEA R49, P4, R36, c[0x0][0x168], 0x1 ;  /* 0x00005a0024317a11 */ /* 0x000fe200078808ff */
[----:B------:R-:W-:Y:S01]  /*1ac0*/  IMAD R166, R55, c[0x0][0x190], RZ ;  /* 0x0000640037a67a24 */ /* 0x000fe200078e02ff */
[----:B------:R-:W-:Y:S01]  /*1ad0*/  LEA R55, P3, R35, c[0x0][0x168], 0x1 ;  /* 0x00005a0023377a11 */ /* 0x000fe200078608ff */
[----:B------:R-:W-:Y:S01]  /*1ae0*/  IMAD R37, R37, c[0x0][0x190], RZ ;  /* 0x0000640025257a24 */ /* 0x000fe200078e02ff */
[C---:B------:R-:W-:Y:S01]  /*1af0*/  LOP3.LUT R22, R0.reuse, 0x72, RZ, 0xfc, !PT ;  /* 0x0000007200167812 */ /* 0x040fe200078efcff */
[----:B------:R-:W-:Y:S01]  /*1b00*/  IMAD R60, R41, c[0x0][0x190], RZ ;  /* 0x00006400293c7a24 */ /* 0x000fe200078e02ff */
[----:B------:R-:W-:Y:S01]  /*1b10*/  LOP3.LUT R23, R0, 0x74, RZ, 0xfc, !PT ;  /* 0x0000007400177812 */ /* 0x000fe200078efcff */
[----:B------:R-:W-:Y:S01]  /*1b20*/  IMAD R42, R42, c[0x0][0x190], RZ ;  /* 0x000064002a2a7a24 */ /* 0x000fe200078e02ff */
[----:B------:R-:W-:Y:S01]  /*1b30*/  LEA R57, P6, R38, c[0x0][0x168], 0x1 ;  /* 0x00005a0026397a11 */ /* 0x000fe200078c08ff */
[----:B------:R-:W-:Y:S01]  /*1b40*/  IMAD R43, R43, c[0x0][0x190], RZ ;  /* 0x000064002b2b7a24 */ /* 0x000fe200078e02ff */
[----:B------:R-:W-:Y:S01]  /*1b50*/  LEA.HI.X.SX32 R41, R34, c[0x0][0x164], 0x1, P2 ;  /* 0x0000590022297a11 */ /* 0x000fe200010f0eff */
[----:B------:R-:W-:Y:S01]  /*1b60*/  IMAD R165, R51, c[0x0][0x190], RZ ;  /* 0x0000640033a57a24 */ /* 0x000fe200078e02ff */
[----:B------:R-:W-:Y:S01]  /*1b70*/  LEA R51, P0, R39, c[0x0][0x168], 0x1 ;  /* 0x00005a0027337a11 */ /* 0x000fe200078008ff */
[----:B------:R-:W-:Y:S01]  /*1b80*/  IMAD R32, R0, c[0x0][0x188], RZ ;  /* 0x0000620000207a24 */ /* 0x000fe200078e02ff */
[----:B------:R-:W-:Y:S01]  /*1b90*/  LEA.HI.X.SX32 R54, R35, c[0x0][0x16c], 0x1, P3 ;  /* 0x00005b0023367a11 */ /* 0x000fe200018f0eff */
[----:B------:R-:W-:Y:S01]  /*1ba0*/  IMAD R45, R45, c[0x0][0x190], RZ ;  /* 0x000064002d2d7a24 */ /* 0x000fe200078e02ff */
[----:B------:R-:W-:Y:S01]  /*1bb0*/  LEA.HI.X.SX32 R48, R36, c[0x0][0x16c], 0x1, P4 ;  /* 0x00005b0024307a11 */ /* 0x000fe200020f0eff */
[----:B------:R-:W-:Y:S01]  /*1bc0*/  IMAD R47, R47, c[0x0][0x190], RZ ;  /* 0x000064002f2f7a24 */ /* 0x000fe200078e02ff */
[----:B------:R-:W-:Y:S01]  /*1bd0*/  LEA R52, P5, R37, c[0x0][0x168], 0x1 ;  /* 0x00005a0025347a11 */ /* 0x000fe200078a08ff */
        /* <DEDUP_REMOVED lines=9> */
[----:B------:R-:W-:Y:S01]  /*1c70*/  LEA.HI.X.SX32 R56, R38, c[0x0][0x16c], 0x1, P6 ;  /* 0x00005b0026387a11 */ /* 0x000fe200030f0eff */
        /* <DEDUP_REMOVED lines=14> */
[----:B------:R-:W-:Y:S01]  /*1d60*/  IMAD.MOV.U32 R30, RZ, RZ, c[0x0][0x18c] ;  /* 0x00006300ff1e7624 */ /* 0x000fe200078e00ff */
        /* <DEDUP_REMOVED lines=16> */
[C---:B------:R-:W-:Y:S01]  /*1e70*/  LOP3.LUT R31, R19.reuse, 0x20, RZ, 0x3c, !PT ;  /* 0x00000020131f7812 */ /* 0x040fe200078e3cff */
[----:B------:R-:W-:Y:S01]  /*1e80*/  IMAD.SHL.U32 R30, R30, 0x80, RZ ;  /* 0x000000801e1e7824 */ /* 0x000fe200078e00ff */
[----:B------:R-:W-:Y:S01]  /*1e90*/  LOP3.LUT R32, R19, 0x40, RZ, 0x3c, !PT ;  /* 0x0000004013207812 */ /* 0x000fe200078e3cff */
[----:B------:R-:W-:Y:S01]  /*1ea0*/  IMAD R252, R135, c[0x0][0x188], RZ ;  /* 0x0000620087fc7a24 */ /* 0x000fe200078e02ff */
[----:B------:R-:W-:Y:S01]  /*1eb0*/  LOP3.LUT R33, R19, 0x60, RZ, 0x3c, !PT ;  /* 0x0000006013217812 */ /* 0x000fe200078e3cff */
[----:B------:R-:W-:Y:S01]  /*1ec0*/  IMAD R251, R136, c[0x0][0x188], RZ ;  /* 0x0000620088fb7a24 */ /* 0x000fe200078e02ff */
[----:B------:R-:W-:Y:S01]  /*1ed0*/  LEA.HI.X.SX32 R66, R66, c[0x0][0x16c], 0x1, P5 ;  /* 0x00005b0042427a11 */ /* 0x000fe200028f0eff */
        /* <DEDUP_REMOVED lines=8> */
[----:B------:R-:W-:-:S02]  /*1f60*/  IMAD R246, R168, c[0x0][0x188], RZ ;  /* 0x00006200a8f67a24 */ /* 0x000fc400078e02ff */
[----:B------:R-:W-:Y:S02]  /*1f70*/  IMAD R245, R171, c[0x0][0x188], RZ ;  /* 0x00006200abf57a24 */ /* 0x000fe400078e02ff */
[----:B------:R-:W-:Y:S02]  /*1f80*/  IMAD R244, R172, c[0x0][0x188], RZ ;  /* 0x00006200acf47a24 */ /* 0x000fe400078e02ff */
[----:B------:R-:W-:Y:S02]  /*1f90*/  IMAD R243, R173, c[0x0][0x188], RZ ;  /* 0x00006200adf37a24 */ /* 0x000fe400078e02ff */
[----:B------:R-:W-:Y:S02]  /*1fa0*/  IMAD R242, R175, c[0x0][0x188], RZ ;  /* 0x00006200aff27a24 */ /* 0x000fe400078e02ff */
[----:B------:R-:W-:Y:S02]  /*1fb0*/  IMAD R241, R177, c[0x0][0x188], RZ ;  /* 0x00006200b1f17a24 */ /* 0x000fe400078e02ff */
        /* <DEDUP_REMOVED lines=26> */
.L_x_2:
[C---:B------:R-:W-:Y:S01]  /*2160*/  ISETP.GE.AND P0, PT, R0.reuse, UR4, PT ;  /* 0x0000000400007c0c */ /* 0x040fe2000bf06270 */
[----:B------:R-:W-:Y:S01]  /*2170*/  IMAD R34, R0, c[0x0][0x188], RZ ;  /* 0x0000620000227a24 */ /* 0x000fe200078e02ff */
[----:B------:R-:W-:Y:S02]  /*2180*/  ISETP.GE.AND P2, PT, R212, UR4, PT ;  /* 0x00000004d4007c0c */ /* 0x000fe4000bf46270 */
[----:B------:R-:W-:Y:S01]  /*2190*/  PRMT R163, RZ, 0x7610, R163 ;  /* 0x00007610ffa37816 */ /* 0x000fe200000000a3 */
[----:B------:R-:W-:Y:S01]  /*21a0*/  IMAD.WIDE R34, R34, 0x2, R40 ;  /* 0x0000000222227825 */ /* 0x000fe200078e0228 */
[----:B------:R-:W-:Y:S02]  /*21b0*/  PRMT R106, RZ, 0x7610, R106 ;  /* 0x00007610ff6a7816 */ /* 0x000fe4000000006a */
[----:B------:R-:W-:Y:S01]  /*21c0*/  ISETP.GE.AND P1, PT, R213, UR4, PT ;  /* 0x00000004d5007c0c */ /* 0x000fe2000bf26270 */
[----:B------:R-:W-:Y:S01]  /*21d0*/  IMAD.WIDE R36, R216, 0x2, R40 ;  /* 0x00000002d8247825 */ /* 0x000fe200078e0228 */
[----:B------:R-:W-:-:S03]  /*21e0*/  ISETP.GE.AND P3, PT, R209, UR4, PT ;  /* 0x00000004d1007c0c */ /* 0x000fc6000bf66270 */
[----:B------:R0:W2:Y:S01]  /*21f0*/  @!P0 LDG.E.U16 R163, [R34.64] ;  /* 0x0000000622a38981 */ /* 0x0000a2000c1e1500 */
[----:B------:R-:W-:Y:S01]  /*2200*/  ISETP.GE.AND P0, PT, R211, UR4, PT ;  /* 0x00000004d3007c0c */ /* 0x000fe2000bf06270 */
[----:B------:R-:W-:Y:S01]  /*2210*/  IMAD.WIDE R38, R217, 0x2, R40 ;  /* 0x00000002d9267825 */ /* 0x000fe200078e0228 */
[----:B------:R-:W-:Y:S01]  /*2220*/  PRMT R70, RZ, 0x7610, R70 ;  /* 0x00007610ff467816 */ /* 0x000fe20000000046 */
[----:B------:R1:W3:Y:S01]  /*2230*/  @!P2 LDG.E.U16 R106, [R36.64] ;  /* 0x00000006246aa981 */ /* 0x0002e2000c1e1500 */
[----:B------:R-:W-:Y:S01]  /*2240*/  ISETP.GE.AND P2, PT, R205, UR4, PT ;  /* 0x00000004cd007c0c */ /* 0x000fe2000bf46270 */
[----:B------:R-:W-:Y:S01]  /*2250*/  IMAD.WIDE R42, R218, 0x2, R40 ;  /* 0x00000002da2a7825 */ /* 0x000fe200078e0228 */
[----:B------:R-:W-:Y:S02]  /*2260*/  PRMT R89, RZ, 0x7610, R89 ;  /* 0x00007610ff597816 */ /* 0x000fe40000000059 */
[----:B------:R-:W-:Y:S01]  /*2270*/  PRMT R160, RZ, 0x7610, R160 ;  /* 0x00007610ffa07816 */ /* 0x000fe200000000a0 */
[----:B0-----:R-:W-:Y:S01]  /*2280*/  IMAD.WIDE R34, R215, 0x2, R40 ;  /* 0x00000002d7227825 */ /* 0x001fe200078e0228 */
[----:B------:R-:W-:-:S02]  /*2290*/  ISETP.GE.AND P4, PT, R208, UR4, PT ;  /* 0x00000004d0007c0c */ /* 0x000fc4000bf86270 */
[----:B------:R-:W-:Y:S01]  /*22a0*/  PRMT R159, RZ, 0x7610, R159 ;  /* 0x00007610ff9f7816 */ /* 0x000fe2000000009f */
[----:B------:R0:W4:Y:S01]  /*22b0*/  @!P0 LDG.E.U16 R89, [R38.64] ;  /* 0x0000000626598981 */ /* 0x000122000c1e1500 */
[----:B------:R-:W-:Y:S01]  /*22c0*/  ISETP.GE.AND P0, PT, R207, UR4, PT ;  /* 0x00000004cf007c0c */ /* 0x000fe2000bf06270 */
[----:B------:R-:W-:Y:S01]  /*22d0*/  IMAD.WIDE R68, R219, 0x2, R40 ;  /* 0x00000002db447825 */ /* 0x000fe200078e0228 */
[----:B------:R-:W-:Y:S01]  /*22e0*/  PRMT R91, RZ, 0x7610, R91 ;  /* 0x00007610ff5b7816 */ /* 0x000fe2000000005b */
[----:B------:R5:W2:Y:S01]  /*22f0*/  @!P1 LDG.E.U16 R70, [R34.64] ;  /* 0x0000000622469981 */ /* 0x000aa2000c1e1500 */
[----:B------:R-:W-:-:S03]  /*2300*/  ISETP.GE.AND P1, PT, R206, UR4, PT ;  /* 0x00000004ce007c0c */ /* 0x000fc6000bf26270 */
[----:B------:R1:W2:Y:S01]  /*2310*/  @!P3 LDG.E.U16 R160, [R42.64] ;  /* 0x000000062aa0b981 */ /* 0x0002a2000c1e1500 */
[----:B------:R-:W-:Y:S01]  /*2320*/  ISETP.GE.AND P3, PT, R204, UR4, PT ;  /* 0x00000004cc007c0c */ /* 0x000fe2000bf66270 */
[----:B0-----:R-:W-:Y:S01]  /*2330*/  IMAD.WIDE R38, R222, 0x2, R40 ;  /* 0x00000002de267825 */ /* 0x001fe200078e0228 */
[----:B------:R-:W-:Y:S01]  /*2340*/  PRMT R105, RZ, 0x7610, R105 ;  /* 0x00007610ff697816 */ /* 0x000fe20000000069 */
[----:B------:R0:W2:Y:S01]  /*2350*/  @!P4 LDG.E.U16 R91, [R68.64] ;  /* 0x00000006445bc981 */ /* 0x0000a2000c1e1500 */
[----:B------:R-:W-:-:S03]  /*2360*/  PRMT R88, RZ, 0x7610, R88 ;  /* 0x00007610ff587816 */ /* 0x000fc60000000058 */
[----:B------:R0:W2:Y:S01]  /*2370*/  @!P2 LDG.E.U16 R159, [R38.64] ;  /* 0x00000006269fa981 */ /* 0x0000a2000c1e1500 */
[----:B------:R-:W-:Y:S01]  /*2380*/  ISETP.GE.AND P2, PT, R200, UR4, PT ;  /* 0x00000004c8007c0c */ /* 0x000fe2000bf46270 */
[----:B-----5:R-:W-:Y:S01]  /*2390*/  IMAD.WIDE R34, R220, 0x2, R40 ;  /* 0x00000002dc227825 */ /* 0x020fe200078e0228 */
[----:B------:R-:W-:Y:S02]  /*23a0*/  PRMT R107, RZ, 0x7610, R107 ;  /* 0x00007610ff6b7816 */ /* 0x000fe4000000006b */
[----:B------:R-:W-:Y:S01]  /*23b0*/  ISETP.GE.AND P4, PT, R203, UR4, PT ;  /* 0x00000004cb007c0c */ /* 0x000fe2000bf86270 */
[--C-:B-1----:R-:W-:Y:S01]  /*23c0*/  IMAD.WIDE R36, R221, 0x2, R40.reuse ;  /* 0x00000002dd247825 */ /* 0x102fe200078e0228 */
[----:B------:R1:W5:Y:S03]  /*23d0*/  @!P0 LDG.E.U16 R105, [R34.64] ;  /* 0x0000000622698981 */ /* 0x000366000c1e1500 */
[----:B------:R-:W-:Y:S01]  /*23e0*/  IMAD.WIDE R42, R223, 0x2, R40 ;  /* 0x00000002df2a7825 */ /* 0x000fe200078e0228 */
[----:B------:R1:W2:Y:S01]  /*23f0*/  @!P1 LDG.E.U16 R88, [R36.64] ;  /* 0x0000000624589981 */ /* 0x0002a2000c1e1500 */
[----:B------:R-:W-:-:S02]  /*2400*/  PRMT R71, RZ, 0x7610, R71 ;  /* 0x00007610ff477816 */ /* 0x000fc40000000047 */
[----:B------:R-:W-:Y:S01]  /*2410*/  ISETP.GE.AND P0, PT, R202, UR4, PT ;  /* 0x00000004ca007c0c */ /* 0x000fe2000bf06270 */
[----:B------:R1:W2:Y:S01]  /*2420*/  @!P3 LDG.E.U16 R107, [R42.64] ;  /* 0x000000062a6bb981 */ /* 0x0002a2000c1e1500 */
[----:B------:R-:W-:Y:S01]  /*2430*/  ISETP.GE.AND P1, PT, R201, UR4, PT ;  /* 0x00000004c9007c0c */ /* 0x000fe2000bf26270 */
[----:B0-----:R-:W-:Y:S01]  /*2440*/  IMAD.WIDE R38, R227, 0x2, R40 ;  /* 0x00000002e3267825 */ /* 0x001fe200078e0228 */
[----:B------:R-:W-:Y:S02]  /*2450*/  ISETP.GE.AND P3, PT, R199, UR4, PT ;  /* 0x00000004c7007c0c */ /* 0x000fe4000bf66270 */
[----:B------:R-:W-:Y:S01]  /*2460*/  PRMT R104, RZ, 0x7610, R104 ;  /* 0x00007610ff687816 */ /* 0x000fe20000000068 */
[----:B------:R-:W-:Y:S01]  /*2470*/  IMAD.WIDE R68, R224, 0x2, R40 ;  /* 0x00000002e0447825 */ /* 0x000fe200078e0228 */
[----:B------:R0:W2:Y:S01]  /*2480*/  @!P2 LDG.E.U16 R71, [R38.64] ;  /* 0x000000062647a981 */ /* 0x0000a2000c1e1500 */
[----:B------:R-:W-:Y:S02]  /*2490*/  ISETP.GE.AND P2, PT, R195, UR4, PT ;  /* 0x00000004c3007c0c */ /* 0x000fe4000bf46270 */
[----:B------:R-:W-:Y:S01]  /*24a0*/  PRMT R83, RZ, 0x7610, R83 ;  /* 0x00007610ff537816 */ /* 0x000fe20000000053 */
[----:B------:R0:W2:Y:S01]  /*24b0*/  @!P4 LDG.E.U16 R104, [R68.64] ;  /* 0x000000064468c981 */ /* 0x0000a2000c1e1500 */
[----:B------:R-:W-:Y:S01]  /*24c0*/  PRMT R158, RZ, 0x7610, R158 ;  /* 0x00007610ff9e7816 */ /* 0x000fe2000000009e */
[----:B-1----:R-:W-:Y:S01]  /*24d0*/  IMAD.WIDE R34, R225, 0x2, R40 ;  /* 0x00000002e1227825 */ /* 0x002fe200078e0228 */
[----:B------:R-:W-:-:S02]  /*24e0*/  PRMT R99, RZ, 0x7610, R99 ;  /* 0x00007610ff637816 */ /* 0x000fc40000000063 */
[----:B------:R-:W-:Y:S01]  /*24f0*/  ISETP.GE.AND P4, PT, R198, UR4, PT ;  /* 0x00000004c6007c0c */ /* 0x000fe2000bf86270 */
[--C-:B------:R-:W-:Y:S01]  /*2500*/  IMAD.WIDE R36, R226, 0x2, R40.reuse ;  /* 0x00000002e2247825 */ /* 0x100fe200078e0228 */
[----:B------:R1:W2:Y:S03]  /*2510*/  @!P0 LDG.E.U16 R83, [R34.64] ;  /* 0x0000000622538981 */ /* 0x0002a6000c1e1500 */
[----:B------:R-:W-:Y:S01]  /*2520*/  IMAD.WIDE R42, R228, 0x2, R40 ;  /* 0x00000002e42a7825 */ /* 0x000fe200078e0228 */
[----:B------:R1:W2:Y:S01]  /*2530*/  @!P1 LDG.E.U16 R158, [R36.64] ;  /* 0x00000006249e9981 */ /* 0x0002a2000c1e1500 */
[----:B------:R-:W-:Y:S02]  /*2540*/  PRMT R98, RZ, 0x7610, R98 ;  /* 0x00007610ff627816 */ /* 0x000fe40000000062 */
[----:B------:R-:W-:Y:S01]  /*2550*/  ISETP.GE.AND P0, PT, R197, UR4, PT ;  /* 0x00000004c5007c0c */ /* 0x000fe2000bf06270 */
[----:B------:R1:W2:Y:S01]  /*2560*/  @!P3 LDG.E.U16 R99, [R42.64] ;  /* 0x000000062a63b981 */ /* 0x0002a2000c1e1500 */
[----:B------:R-:W-:Y:S01]  /*2570*/  ISETP.GE.AND P1, PT, R196, UR4, PT ;  /* 0x00000004c4007c0c */ /* 0x000fe2000bf26270 */
[----:B0-----:R-:W-:Y:S01]  /*2580*/  IMAD.WIDE R38, R232, 0x2, R40 ;  /* 0x00000002e8267825 */ /* 0x001fe200078e0228 */
[----:B------:R-:W-:-:S02]  /*2590*/  ISETP.GE.AND P3, PT, R193, UR4, PT ;  /* 0x00000004c1007c0c */ /* 0x000fc4000bf66270 */
        /* <DEDUP_REMOVED lines=8> */
[----:B------:R-:W-:Y:S02]  /*2620*/  PRMT R81, RZ, 0x7610, R81 ;  /* 0x00007610ff517816 */ /* 0x000fe40000000051 */
[----:B------:R-:W-:Y:S01]  /*2630*/  ISETP.GE.AND P4, PT, R191, UR4, PT ;  /* 0x00000004bf007c0c */ /* 0x000fe2000bf86270 */
[--C-:B------:R-:W-:Y:S01]  /*2640*/  IMAD.WIDE R36, R231, 0x2, R40.reuse ;  /* 0x00000002e7247825 */ /* 0x100fe200078e0228 */
[----:B------:R1:W2:Y:S03]  /*2650*/  @!P0 LDG.E.U16 R157, [R34.64] ;  /* 0x00000006229d8981 */ /* 0x0002a6000c1e1500 */
[----:B------:R-:W-:Y:S01]  /*2660*/  IMAD.WIDE R42, R233, 0x2, R40 ;  /* 0x00000002e92a7825 */ /* 0x000fe200078e0228 */
[----:B------:R0:W2:Y:S01]  /*2670*/  @!P1 LDG.E.U16 R92, [R36.64] ;  /* 0x00000006245c9981 */ /* 0x0000a2000c1e1500 */
[----:B------:R-:W-:-:S02]  /*2680*/  PRMT R90, RZ, 0x7610, R90 ;  /* 0x00007610ff5a7816 */ /* 0x000fc4000000005a */
[----:B------:R-:W-:Y:S01]  /*2690*/  ISETP.GE.AND P1, PT, R181, UR4, PT ;  /* 0x00000004b5007c0c */ /* 0x000fe2000bf26270 */
[----:B------:R0:W2:Y:S01]  /*26a0*/  @!P3 LDG.E.U16 R81, [R42.64] ;  /* 0x000000062a51b981 */ /* 0x0000a2000c1e1500 */
[----:B------:R-:W-:Y:S01]  /*26b0*/  ISETP.GE.AND P3, PT, R187, UR4, PT ;  /* 0x00000004bb007c0c */ /* 0x000fe2000bf66270 */
[----:B-1----:R-:W-:Y:S01]  /*26c0*/  IMAD.WIDE R34, R235, 0x2, R40 ;  /* 0x00000002eb227825 */ /* 0x002fe200078e0228 */
[----:B------:R-:W-:-:S03]  /*26d0*/  PRMT R156, RZ, 0x7610, R156 ;  /* 0x00007610ff9c7816 */ /* 0x000fc6000000009c */
[----:B0-----:R-:W-:Y:S01]  /*26e0*/  IMAD.WIDE R68, R234, 0x2, R40 ;  /* 0x00000002ea447825 */ /* 0x001fe200078e0228 */
[----:B------:R0:W2:Y:S01]  /*26f0*/  @!P2 LDG.E.U16 R90, [R34.64] ;  /* 0x00000006225aa981 */ /* 0x0000a2000c1e1500 */
[----:B------:R-:W-:Y:S02]  /*2700*/  ISETP.GE.AND P2, PT, R177, UR4, PT ;  /* 0x00000004b1007c0c */ /* 0x000fe4000bf46270 */
[----:B------:R-:W-:Y:S01]  /*2710*/  PRMT R97, RZ, 0x7610, R97 ;  /* 0x00007610ff617816 */ /* 0x000fe20000000061 */
[----:B------:R1:W2:Y:S01]  /*2720*/  @!P4 LDG.E.U16 R156, [R68.64] ;  /* 0x00000006449cc981 */ /* 0x0002a2000c1e1500 */
[----:B------:R-:W-:Y:S01]  /*2730*/  PRMT R108, RZ, 0x7610, R108 ;  /* 0x00007610ff6c7816 */ /* 0x000fe2000000006c */
[--C-:B------:R-:W-:Y:S01]  /*2740*/  IMAD.WIDE R36, R236, 0x2, R40.reuse ;  /* 0x00000002ec247825 */ /* 0x100fe200078e0228 */
[----:B------:R-:W-:Y:S02]  /*2750*/  ISETP.GE.AND P4, PT, R185, UR4, PT ;  /* 0x00000004b9007c0c */ /* 0x000fe4000bf86270 */
[----:B------:R-:W-:Y:S01]  /*2760*/  ISETP.GE.AND P5, PT, R183, UR4, PT ;  /* 0x00000004b7007c0c */ /* 0x000fe2000bfa6270 */
[----:B0-----:R-:W-:Y:S01]  /*2770*/  IMAD.WIDE R34, R239, 0x2, R40 ;  /* 0x00000002ef227825 */ /* 0x001fe200078e0228 */
[----:B------:R-:W-:Y:S01]  /*2780*/  ISETP.GE.AND P0, PT, R179, UR4, PT ;  /* 0x00000004b3007c0c */ /* 0x000fe2000bf06270 */
[----:B------:R0:W2:Y:S01]  /*2790*/  @!P3 LDG.E.U16 R97, [R36.64] ;  /* 0x000000062461b981 */ /* 0x0000a2000c1e1500 */
[----:B------:R-:W-:-:S02]  /*27a0*/  PRMT R79, RZ, 0x7610, R79 ;  /* 0x00007610ff4f7816 */ /* 0x000fc4000000004f */
[----:B------:R-:W-:Y:S01]  /*27b0*/  ISETP.GE.AND P3, PT, R175, UR4, PT ;  /* 0x00000004af007c0c */ /* 0x000fe2000bf66270 */
[----:B------:R0:W2:Y:S01]  /*27c0*/  @!P1 LDG.E.U16 R108, [R34.64] ;  /* 0x00000006226c9981 */ /* 0x0000a2000c1e1500 */
[----:B------:R-:W-:Y:S01]  /*27d0*/  ISETP.GE.AND P1, PT, R173, UR4, PT ;  /* 0x00000004ad007c0c */ /* 0x000fe2000bf26270 */
[----:B------:R-:W-:Y:S01]  /*27e0*/  IMAD.WIDE R38, R237, 0x2, R40 ;  /* 0x00000002ed267825 */ /* 0x000fe200078e0228 */
[----:B------:R-:W-:Y:S02]  /*27f0*/  PRMT R80, RZ, 0x7610, R80 ;  /* 0x00007610ff507816 */ /* 0x000fe40000000050 */
[----:B------:R-:W-:Y:S01]  /*2800*/  PRMT R155, RZ, 0x7610, R155 ;  /* 0x00007610ff9b7816 */ /* 0x000fe2000000009b */
[----:B------:R-:W-:Y:S01]  /*2810*/  IMAD.WIDE R42, R238, 0x2, R40 ;  /* 0x00000002ee2a7825 */ /* 0x000fe200078e0228 */
[----:B------:R-:W-:Y:S02]  /*2820*/  PRMT R96, RZ, 0x7610, R96 ;  /* 0x00007610ff607816 */ /* 0x000fe40000000060 */
[----:B------:R1:W2:Y:S01]  /*2830*/  @!P4 LDG.E.U16 R80, [R38.64] ;  /* 0x000000062650c981 */ /* 0x0002a2000c1e1500 */
[----:B0-----:R-:W-:Y:S01]  /*2840*/  IMAD.WIDE R34, R241, 0x2, R40 ;  /* 0x00000002f1227825 */ /* 0x001fe200078e0228 */
[----:B------:R-:W-:-:S02]  /*2850*/  PRMT R154, RZ, 0x7610, R154 ;  /* 0x00007610ff9a7816 */ /* 0x000fc4000000009a */
[----:B------:R0:W2:Y:S01]  /*2860*/  @!P5 LDG.E.U16 R155, [R42.64] ;  /* 0x000000062a9bd981 */ /* 0x0000a2000c1e1500 */
[----:B------:R-:W-:Y:S01]  /*2870*/  IMAD.WIDE R36, R240, 0x2, R40 ;  /* 0x00000002f0247825 */ /* 0x000fe200078e0228 */
[----:B------:R-:W-:Y:S02]  /*2880*/  PRMT R110, RZ, 0x7610, R110 ;  /* 0x00007610ff6e7816 */ /* 0x000fe4000000006e */
[----:B------:R0:W2:Y:S01]  /*2890*/  @!P2 LDG.E.U16 R79, [R34.64] ;  /* 0x00000006224fa981 */ /* 0x0000a2000c1e1500 */
[----:B------:R-:W-:Y:S01]  /*28a0*/  ISETP.GE.AND P2, PT, R168, UR4, PT ;  /* 0x00000004a8007c0c */ /* 0x000fe2000bf46270 */
[----:B-1----:R-:W-:Y:S02]  /*28b0*/  IMAD.WIDE R38, R243, 0x2, R40 ;  /* 0x00000002f3267825 */ /* 0x002fe400078e0228 */
[----:B------:R1:W2:Y:S01]  /*28c0*/  @!P0 LDG.E.U16 R96, [R36.64] ;  /* 0x0000000624608981 */ /* 0x0002a2000c1e1500 */
[----:B------:R-:W-:-:S03]  /*28d0*/  PRMT R153, RZ, 0x7610, R153 ;  /* 0x00007610ff997816 */ /* 0x000fc60000000099 */
[----:B------:R0:W2:Y:S01]  /*28e0*/  @!P1 LDG.E.U16 R110, [R38.64] ;  /* 0x00000006266e9981 */ /* 0x0000a2000c1e1500 */
[----:B-1----:R-:W-:-:S04]  /*28f0*/  IMAD.WIDE R36, R242, 0x2, R40 ;  /* 0x00000002f2247825 */ /* 0x002fc800078e0228 */
[--C-:B0-----:R-:W-:Y:S01]  /*2900*/  IMAD.WIDE R38, R246, 0x2, R40.reuse ;  /* 0x00000002f6267825 */ /* 0x101fe200078e0228 */
[----:B------:R0:W2:Y:S04]  /*2910*/  @!P3 LDG.E.U16 R154, [R36.64] ;  /* 0x00000006249ab981 */ /* 0x0000a8000c1e1500 */
[----:B------:R1:W2:Y:S01]  /*2920*/  @!P2 LDG.E.U16 R153, [R38.64] ;  /* 0x000000062699a981 */ /* 0x0002a2000c1e1500 */
[----:B------:R-:W-:Y:S01]  /*2930*/  ISETP.GE.AND P0, PT, R172, UR4, PT ;  /* 0x00000004ac007c0c */ /* 0x000fe2000bf06270 */
[----:B------:R-:W-:Y:S01]  /*2940*/  IMAD.WIDE R34, R244, 0x2, R40 ;  /* 0x00000002f4227825 */ /* 0x000fe200078e0228 */
[----:B------:R-:W-:Y:S02]  /*2950*/  PRMT R95, RZ, 0x7610, R95 ;  /* 0x00007610ff5f7816 */ /* 0x000fe4000000005f */
[----:B------:R-:W-:-:S02]  /*2960*/  ISETP.GE.AND P1, PT, R140, UR4, PT ;  /* 0x000000048c007c0c */ /* 0x000fc4000bf26270 */
[----:B------:R-:W-:Y:S02]  /*2970*/  ISETP.GE.AND P4, PT, R171, UR4, PT ;  /* 0x00000004ab007c0c */ /* 0x000fe4000bf86270 */
[----:B------:R-:W-:Y:S01]  /*2980*/  ISETP.GE.AND P2, PT, R137, UR4, PT ;  /* 0x0000000489007c0c */ /* 0x000fe2000bf46270 */
[----:B-1----:R-:W-:Y:S01]  /*2990*/  IMAD.WIDE R38, R247, 0x2, R40 ;  /* 0x00000002f7267825 */ /* 0x002fe200078e0228 */
[----:B------:R-:W-:-:S03]  /*29a0*/  PRMT R109, RZ, 0x7610, R109 ;  /* 0x00007610ff6d7816 */ /* 0x000fc6000000006d */
[----:B------:R1:W2:Y:S01]  /*29b0*/  @!P0 LDG.E.U16 R95, [R34.64] ;  /* 0x00000006225f8981 */ /* 0x0002a2000c1e1500 */
[----:B------:R-:W-:Y:S02]  /*29c0*/  ISETP.GE.AND P0, PT, R139, UR4, PT ;  /* 0x000000048b007c0c */ /* 0x000fe4000bf06270 */
[----:B------:R-:W-:Y:S01]  /*29d0*/  ISETP.GE.AND P3, PT, R138, UR4, PT ;  /* 0x000000048a007c0c */ /* 0x000fe2000bf66270 */
[----:B0-----:R-:W-:Y:S01]  /*29e0*/  IMAD.WIDE R36, R245, 0x2, R40 ;  /* 0x00000002f5247825 */ /* 0x001fe200078e0228 */
[----:B------:R-:W-:Y:S01]  /*29f0*/  PRMT R78, RZ, 0x7610, R78 ;  /* 0x00007610ff4e7816 */ /* 0x000fe2000000004e */
[----:B------:R0:W2:Y:S01]  /*2a00*/  @!P1 LDG.E.U16 R109, [R38.64] ;  /* 0x00000006266d9981 */ /* 0x0000a2000c1e1500 */
[----:B------:R-:W-:Y:S02]  /*2a10*/  PRMT R94, RZ, 0x7610, R94 ;  /* 0x00007610ff5e7816 */ /* 0x000fe4000000005e */
[----:B------:R-:W-:Y:S01]  /*2a20*/  PRMT R69, RZ, 0x7610, R69 ;  /* 0x00007610ff457816 */ /* 0x000fe20000000045 */
[----:B-1----:R-:W-:Y:S01]  /*2a30*/  IMAD.WIDE R34, R248, 0x2, R40 ;  /* 0x00000002f8227825 */ /* 0x002fe200078e0228 */
[----:B------:R-:W-:Y:S01]  /*2a40*/  ISETP.GE.AND P1, PT, R135, UR4, PT ;  /* 0x0000000487007c0c */ /* 0x000fe2000bf26270 */
[----:B------:R1:W2:Y:S01]  /*2a50*/  @!P4 LDG.E.U16 R78, [R36.64] ;  /* 0x00000006244ec981 */ /* 0x0002a2000c1e1500 */
[----:B------:R-:W-:Y:S01]  /*2a60*/  PRMT R77, RZ, 0x7610, R77 ;  /* 0x00007610ff4d7816 */ /* 0x000fe2000000004d */
[----:B0-----:R-:W-:-:S02]  /*2a70*/  IMAD.WIDE R38, R250, 0x2, R40 ;  /* 0x00000002fa267825 */ /* 0x001fc400078e0228 */
[----:B------:R0:W2:Y:S01]  /*2a80*/  @!P0 LDG.E.U16 R94, [R34.64] ;  /* 0x00000006225e8981 */ /* 0x0000a2000c1e1500 */
[----:B------:R-:W-:-:S03]  /*2a90*/  ISETP.GE.AND P0, PT, R136, UR4, PT ;  /* 0x0000000488007c0c */ /* 0x000fc6000bf06270 */
[----:B------:R0:W2:Y:S01]  /*2aa0*/  @!P2 LDG.E.U16 R69, [R38.64] ;  /* 0x000000062645a981 */ /* 0x0000a2000c1e1500 */
[----:B-1----:R-:W-:Y:S01]  /*2ab0*/  IMAD.WIDE R36, R249, 0x2, R40 ;  /* 0x00000002f9247825 */ /* 0x002fe200078e0228 */
[C---:B------:R-:W-:Y:S02]  /*2ac0*/  ISETP.GE.AND P2, PT, R134.reuse, UR4, PT ;  /* 0x0000000486007c0c */ /* 0x040fe4000bf46270 */
[----:B------:R-:W-:Y:S02]  /*2ad0*/  PRMT R93, RZ, 0x7610, R93 ;  /* 0x00007610ff5d7816 */ /* 0x000fe4000000005d */
[----:B------:R1:W2:Y:S01]  /*2ae0*/  @!P3 LDG.E.U16 R77, [R36.64] ;  /* 0x00000006244db981 */ /* 0x0002a2000c1e1500 */
[----:B------:R-:W-:Y:S01]  /*2af0*/  ISETP.GE.AND P3, PT, R133, UR4, PT ;  /* 0x0000000485007c0c */ /* 0x000fe2000bf66270 */
[----:B------:R-:W-:Y:S01]  /*2b00*/  IMAD R42, R134, c[0x0][0x188], RZ ;  /* 0x00006200862a7a24 */ /* 0x000fe200078e02ff */
[----:B------:R-:W-:Y:S01]  /*2b10*/  PRMT R68, RZ, 0x7610, R68 ;  /* 0x00007610ff447816 */ /* 0x000fe20000000044 */
[----:B0-----:R-:W-:Y:S01]  /*2b20*/  IMAD.WIDE R34, R251, 0x2, R40 ;  /* 0x00000002fb227825 */ /* 0x001fe200078e0228 */
[----:B------:R-:W-:-:S03]  /*2b30*/  PRMT R76, RZ, 0x7610, R76 ;  /* 0x00007610ff4c7816 */ /* 0x000fc6000000004c */
[----:B-1----:R-:W-:Y:S01]  /*2b40*/  IMAD.WIDE R36, R252, 0x2, R40 ;  /* 0x00000002fc247825 */ /* 0x002fe200078e0228 */
[----:B------:R-:W-:Y:S01]  /*2b50*/  PRMT R111, RZ, 0x7610, R111 ;  /* 0x00007610ff6f7816 */ /* 0x000fe2000000006f */
[----:B------:R0:W2:Y:S02]  /*2b60*/  @!P0 LDG.E.U16 R68, [R34.64] ;  /* 0x0000000622448981 */ /* 0x0000a4000c1e1500 */
[----:B------:R-:W-:Y:S02]  /*2b70*/  IMAD R43, R133, c[0x0][0x188], RZ ;  /* 0x00006200852b7a24 */ /* 0x000fe400078e02ff */
[--C-:B------:R-:W-:Y:S01]  /*2b80*/  IMAD.WIDE R38, R42, 0x2, R40.reuse ;  /* 0x000000022a267825 */ /* 0x100fe200078e0228 */
[----:B------:R1:W2:Y:S01]  /*2b90*/  @!P1 LDG.E.U16 R93, [R36.64] ;  /* 0x00000006245d9981 */ /* 0x0002a2000c1e1500 */
[----:B------:R-:W-:Y:S02]  /*2ba0*/  ISETP.GE.AND P1, PT, R132, UR4, PT ;  /* 0x0000000484007c0c */ /* 0x000fe4000bf26270 */
[----:B------:R-:W-:Y:S01]  /*2bb0*/  IMAD.WIDE R42, R43, 0x2, R40 ;  /* 0x000000022b2a7825 */ /* 0x000fe200078e0228 */
[----:B------:R1:W2:Y:S01]  /*2bc0*/  @!P2 LDG.E.U16 R76, [R38.64] ;  /* 0x00000006264ca981 */ /* 0x0002a2000c1e1500 */
[----:B------:R-:W-:-:S02]  /*2bd0*/  ISETP.GE.AND P2, PT, R131, UR4, PT ;  /* 0x0000000483007c0c */ /* 0x000fc4000bf46270 */
[----:B0-----:R-:W-:Y:S01]  /*2be0*/  IMAD R35, R132, c[0x0][0x188], RZ ;  /* 0x0000620084237a24 */ /* 0x001fe200078e02ff */
[----:B------:R-:W-:Y:S01]  /*2bf0*/  PRMT R141, RZ, 0x7610, R141 ;  /* 0x00007610ff8d7816 */ /* 0x000fe2000000008d */
[----:B------:R0:W2:Y:S01]  /*2c00*/  @!P3 LDG.E.U16 R111, [R42.64] ;  /* 0x000000062a6fb981 */ /* 0x0000a2000c1e1500 */
[----:B------:R-:W-:Y:S01]  /*2c10*/  ISETP.GE.AND P3, PT, R130, UR4, PT ;  /* 0x0000000482007c0c */ /* 0x000fe2000bf66270 */
[----:B------:R-:W-:Y:S01]  /*2c20*/  IMAD.WIDE R34, R35, 0x2, R40 ;  /* 0x0000000223227825 */ /* 0x000fe200078e0228 */
[----:B------:R-:W-:-:S03]  /*2c30*/  ISETP.GE.AND P0, PT, R128, UR4, PT ;  /* 0x0000000480007c0c */ /* 0x000fc6000bf06270 */
[----:B-1----:R-:W-:Y:S01]  /*2c40*/  IMAD R37, R131, c[0x0][0x188], RZ ;  /* 0x0000620083257a24 */ /* 0x002fe200078e02ff */
[----:B------:R-:W-:Y:S01]  /*2c50*/  PRMT R142, RZ, 0x7610, R142 ;  /* 0x00007610ff8e7816 */ /* 0x000fe2000000008e */
[----:B------:R-:W-:Y:S01]  /*2c60*/  IMAD R39, R130, c[0x0][0x188], RZ ;  /* 0x0000620082277a24 */ /* 0x000fe200078e02ff */
[C---:B------:R-:W-:Y:S01]  /*2c70*/  ISETP.GE.AND P4, PT, R129.reuse, UR4, PT ;  /* 0x0000000481007c0c */ /* 0x040fe2000bf86270 */
[----:B0-----:R-:W-:Y:S01]  /*2c80*/  IMAD R43, R129, c[0x0][0x188], RZ ;  /* 0x00006200812b7a24 */ /* 0x001fe200078e02ff */
[----:B------:R0:W2:Y:S01]  /*2c90*/  @!P1 LDG.E.U16 R141, [R34.64] ;  /* 0x00000006228d9981 */ /* 0x0000a2000c1e1500 */
[----:B------:R-:W-:Y:S01]  /*2ca0*/  IMAD.WIDE R36, R37, 0x2, R40 ;  /* 0x0000000225247825 */ /* 0x000fe200078e0228 */
[----:B------:R-:W-:Y:S02]  /*2cb0*/  PRMT R143, RZ, 0x7610, R143 ;  /* 0x00007610ff8f7816 */ /* 0x000fe4000000008f */
[----:B------:R-:W-:Y:S01]  /*2cc0*/  PRMT R145, RZ, 0x7610, R145 ;  /* 0x00007610ff917816 */ /* 0x000fe20000000091 */
[--C-:B------:R-:W-:Y:S01]  /*2cd0*/  IMAD.WIDE R38, R39, 0x2, R40.reuse ;  /* 0x0000000227267825 */ /* 0x100fe200078e0228 */
[----:B------:R1:W2:Y:S03]  /*2ce0*/  @!P2 LDG.E.U16 R142, [R36.64] ;  /* 0x00000006248ea981 */ /* 0x0002a6000c1e1500 */
[----:B0-----:R-:W-:Y:S01]  /*2cf0*/  IMAD.WIDE R34, R43, 0x2, R40 ;  /* 0x000000022b227825 */ /* 0x001fe200078e0228 */
[----:B------:R-:W-:Y:S01]  /*2d00*/  ISETP.GE.AND P1, PT, R127, UR4, PT ;  /* 0x000000047f007c0c */ /* 0x000fe2000bf26270 */
[----:B------:R0:W2:Y:S02]  /*2d10*/  @!P3 LDG.E.U16 R143, [R38.64] ;  /* 0x00000006268fb981 */ /* 0x0000a4000c1e1500 */
[----:B------:R-:W-:Y:S01]  /*2d20*/  IMAD R43, R128, c[0x0][0x188], RZ ;  /* 0x00006200802b7a24 */ /* 0x000fe200078e02ff */
[----:B------:R-:W-:-:S03]  /*2d30*/  PRMT R144, RZ, 0x7610, R144 ;  /* 0x00007610ff907816 */ /* 0x000fc60000000090 */
[----:B-1----:R-:W-:Y:S01]  /*2d40*/  IMAD.WIDE R36, R43, 0x2, R40 ;  /* 0x000000022b247825 */ /* 0x002fe200078e0228 */
[C---:B------:R-:W-:Y:S02]  /*2d50*/  ISETP.GE.AND P2, PT, R126.reuse, UR4, PT ;  /* 0x000000047e007c0c */ /* 0x040fe4000bf46270 */
[----:B------:R1:W2:Y:S01]  /*2d60*/  @!P4 LDG.E.U16 R144, [R34.64] ;  /* 0x000000062290c981 */ /* 0x0002a2000c1e1500 */
[----:B0-----:R-:W-:Y:S02]  /*2d70*/  IMAD R39, R127, c[0x0][0x188], RZ ;  /* 0x000062007f277a24 */ /* 0x001fe400078e02ff */
[----:B------:R-:W-:Y:S01]  /*2d80*/  IMAD R43, R126, c[0x0][0x188], RZ ;  /* 0x000062007e2b7a24 */ /* 0x000fe200078e02ff */
[----:B------:R0:W2:Y:S01]  /*2d90*/  @!P0 LDG.E.U16 R145, [R36.64] ;  /* 0x0000000624918981 */ /* 0x0000a2000c1e1500 */
[----:B------:R-:W-:Y:S01]  /*2da0*/  ISETP.GE.AND P0, PT, R124, UR4, PT ;  /* 0x000000047c007c0c */ /* 0x000fe2000bf06270 */
[----:B------:R-:W-:Y:S01]  /*2db0*/  IMAD R42, R125, c[0x0][0x188], RZ ;  /* 0x000062007d2a7a24 */ /* 0x000fe200078e02ff */
[----:B------:R-:W-:-:S02]  /*2dc0*/  PRMT R148, RZ, 0x7610, R148 ;  /* 0x00007610ff947816 */ /* 0x000fc40000000094 */
[----:B------:R-:W-:Y:S01]  /*2dd0*/  ISETP.GE.AND P4, PT, R123, UR4, PT ;  /* 0x000000047b007c0c */ /* 0x000fe2000bf86270 */
[----:B-1----:R-:W-:Y:S01]  /*2de0*/  IMAD.WIDE R34, R39, 0x2, R40 ;  /* 0x0000000227227825 */ /* 0x002fe200078e0228 */
[----:B------:R-:W-:-:S03]  /*2df0*/  PRMT R149, RZ, 0x7610, R149 ;  /* 0x00007610ff957816 */ /* 0x000fc60000000095 */
[----:B0-----:R-:W-:Y:S01]  /*2e00*/  IMAD.WIDE R36, R43, 0x2, R40 ;  /* 0x000000022b247825 */ /* 0x001fe200078e0228 */
[----:B------:R0:W2:Y:S03]  /*2e10*/  @!P1 LDG.E.U16 R148, [R34.64] ;  /* 0x0000000622949981 */ /* 0x0000a6000c1e1500 */
[----:B------:R-:W-:Y:S01]  /*2e20*/  IMAD R43, R124, c[0x0][0x188], RZ ;  /* 0x000062007c2b7a24 */ /* 0x000fe200078e02ff */
[----:B------:R-:W-:Y:S01]  /*2e30*/  PRMT R151, RZ, 0x7610, R151 ;  /* 0x00007610ff977816 */ /* 0x000fe20000000097 */
[----:B------:R-:W-:Y:S01]  /*2e40*/  IMAD.WIDE R38, R42, 0x2, R40 ;  /* 0x000000022a267825 */ /* 0x000fe200078e0228 */
[----:B------:R-:W-:Y:S01]  /*2e50*/  ISETP.GE.AND P1, PT, R122, UR4, PT ;  /* 0x000000047a007c0c */ /* 0x000fe2000bf26270 */
[----:B------:R1:W3:Y:S02]  /*2e60*/  @!P2 LDG.E.U16 R149, [R36.64] ;  /* 0x000000062495a981 */ /* 0x0002e4000c1e1500 */
[----:B------:R-:W-:-:S02]  /*2e70*/  IMAD R42, R123, c[0x0][0x188], RZ ;  /* 0x000062007b2a7a24 */ /* 0x000fc400078e02ff */
[----:B0-----:R-:W-:Y:S01]  /*2e80*/  IMAD.WIDE R34, R43, 0x2, R40 ;  /* 0x000000022b227825 */ /* 0x001fe200078e0228 */
[----:B------:R-:W-:Y:S02]  /*2e90*/  PRMT R152, RZ, 0x7610, R152 ;  /* 0x00007610ff987816 */ /* 0x000fe40000000098 */
[----:B------:R-:W-:Y:S01]  /*2ea0*/  ISETP.GE.AND P3, PT, R125, UR4, PT ;  /* 0x000000047d007c0c */ /* 0x000fe2000bf66270 */
[----:B------:R-:W-:Y:S01]  /*2eb0*/  IMAD R43, R122, c[0x0][0x188], RZ ;  /* 0x000062007a2b7a24 */ /* 0x000fe200078e02ff */
[----:B------:R0:W3:Y:S01]  /*2ec0*/  @!P0 LDG.E.U16 R151, [R34.64] ;  /* 0x0000000622978981 */ /* 0x0000e2000c1e1500 */
[----:B-1----:R-:W-:Y:S01]  /*2ed0*/  IMAD.WIDE R36, R42, 0x2, R40 ;  /* 0x000000022a247825 */ /* 0x002fe200078e0228 */
[----:B------:R-:W-:-:S03]  /*2ee0*/  ISETP.GE.AND P0, PT, R120, UR4, PT ;  /* 0x0000000478007c0c */ /* 0x000fc6000bf06270 */
[----:B------:R-:W-:Y:S01]  /*2ef0*/  IMAD R42, R121, c[0x0][0x188], RZ ;  /* 0x00006200792a7a24 */ /* 0x000fe200078e02ff */
[----:B------:R-:W-:Y:S01]  /*2f00*/  PRMT R169, RZ, 0x7610, R169 ;  /* 0x00007610ffa97816 */ /* 0x000fe200000000a9 */
[----:B------:R1:W3:Y:S01]  /*2f10*/  @!P4 LDG.E.U16 R152, [R36.64] ;  /* 0x000000062498c981 */ /* 0x0002e2000c1e1500 */
[----:B0-----:R-:W-:Y:S01]  /*2f20*/  IMAD.WIDE R34, R43, 0x2, R40 ;  /* 0x000000022b227825 */ /* 0x001fe200078e0228 */
[----:B------:R-:W-:Y:S02]  /*2f30*/  PRMT R150, RZ, 0x7610, R150 ;  /* 0x00007610ff967816 */ /* 0x000fe40000000096 */
[----:B------:R-:W-:Y:S02]  /*2f40*/  PRMT R174, RZ, 0x7610, R174 ;  /* 0x00007610ffae7816 */ /* 0x000fe400000000ae */
[----:B------:R0:W3:Y:S01]  /*2f50*/  @!P1 LDG.E.U16 R169, [R34.64] ;  /* 0x0000000622a99981 */ /* 0x0000e2000c1e1500 */
[----:B-1----:R-:W-:-:S03]  /*2f60*/  IMAD.WIDE R36, R42, 0x2, R40 ;  /* 0x000000022a247825 */ /* 0x002fc600078e0228 */
[----:B------:R1:W3:Y:S01]  /*2f70*/  @!P3 LDG.E.U16 R150, [R38.64] ;  /* 0x000000062696b981 */ /* 0x0002e2000c1e1500 */
[----:B------:R-:W-:Y:S01]  /*2f80*/  IMAD R42, R120, c[0x0][0x188], RZ ;  /* 0x00006200782a7a24 */ /* 0x000fe200078e02ff */
[----:B------:R-:W-:-:S03]  /*2f90*/  ISETP.GE.AND P1, PT, R119, UR4, PT ;  /* 0x0000000477007c0c */ /* 0x000fc6000bf26270 */
[----:B0-----:R-:W-:Y:S01]  /*2fa0*/  IMAD.WIDE R34, R42, 0x2, R40 ;  /* 0x000000022a227825 */ /* 0x001fe200078e0228 */
[----:B------:R-:W-:-:S03]  /*2fb0*/  PRMT R176, RZ, 0x7610, R176 ;  /* 0x00007610ffb07816 */ /* 0x000fc600000000b0 */
[----:B-1----:R-:W-:Y:S01]  /*2fc0*/  IMAD R38, R119, c[0x0][0x188], RZ ;  /* 0x0000620077267a24 */ /* 0x002fe200078e02ff */
[----:B------:R0:W3:Y:S01]  /*2fd0*/  @!P0 LDG.E.U16 R174, [R34.64] ;  /* 0x0000000622ae8981 */ /* 0x0000e2000c1e1500 */
[----:B------:R-:W-:Y:S02]  /*2fe0*/  ISETP.GE.AND P0, PT, R118, UR4, PT ;  /* 0x0000000476007c0c */ /* 0x000fe4000bf06270 */
[----:B------:R-:W-:Y:S01]  /*2ff0*/  PRMT R178, RZ, 0x7610, R178 ;  /* 0x00007610ffb27816 */ /* 0x000fe200000000b2 */
[----:B0-----:R-:W-:-:S04]  /*3000*/  IMAD.WIDE R34, R38, 0x2, R40 ;  /* 0x0000000226227825 */ /* 0x001fc800078e0228 */
[----:B------:R-:W-:Y:S01]  /*3010*/  IMAD R38, R118, c[0x0][0x188], RZ ;  /* 0x0000620076267a24 */ /* 0x000fe200078e02ff */
[----:B------:R0:W3:Y:S01]  /*3020*/  @!P1 LDG.E.U16 R176, [R34.64] ;  /* 0x0000000622b09981 */ /* 0x0000e2000c1e1500 */
[----:B------:R-:W-:Y:S02]  /*3030*/  ISETP.GE.AND P1, PT, R117, UR4, PT ;  /* 0x0000000475007c0c */ /* 0x000fe4000bf26270 */
[----:B------:R-:W-:Y:S01]  /*3040*/  PRMT R180, RZ, 0x7610, R180 ;  /* 0x00007610ffb47816 */ /* 0x000fe200000000b4 */
[----:B0-----:R-:W-:-:S04]  /*3050*/  IMAD.WIDE R34, R38, 0x2, R40 ;  /* 0x0000000226227825 */ /* 0x001fc800078e0228 */
[----:B------:R-:W-:Y:S01]  /*3060*/  IMAD R38, R117, c[0x0][0x188], RZ ;  /* 0x0000620075267a24 */ /* 0x000fe200078e02ff */
[----:B------:R0:W3:Y:S01]  /*3070*/  @!P0 LDG.E.U16 R178, [R34.64] ;  /* 0x0000000622b28981 */ /* 0x0000e2000c1e1500 */
[----:B------:R-:W-:Y:S02]  /*3080*/  ISETP.GE.AND P0, PT, R22, UR4, PT ;  /* 0x0000000416007c0c */ /* 0x000fe4000bf06270 */
[----:B------:R-:W-:Y:S02]  /*3090*/  ISETP.GE.AND P2, PT, R121, UR4, PT ;  /* 0x0000000479007c0c */ /* 0x000fe4000bf46270 */
[----:B------:R-:W-:Y:S01]  /*30a0*/  PRMT R182, RZ, 0x7610, R182 ;  /* 0x00007610ffb67816 */ /* 0x000fe200000000b6 */
[----:B0-----:R-:W-:-:S04]  /*30b0*/  IMAD.WIDE R34, R38, 0x2, R40 ;  /* 0x0000000226227825 */ /* 0x001fc800078e0228 */
[----:B------:R-:W-:Y:S01]  /*30c0*/  IMAD R38, R22, c[0x0][0x188], RZ ;  /* 0x0000620016267a24 */ /* 0x000fe200078e02ff */
[----:B------:R0:W3:Y:S01]  /*30d0*/  @!P1 LDG.E.U16 R180, [R34.64] ;  /* 0x0000000622b49981 */ /* 0x0000e2000c1e1500 */
[----:B------:R-:W-:Y:S02]  /*30e0*/  ISETP.GE.AND P1, PT, R23, UR4, PT ;  /* 0x0000000417007c0c */ /* 0x000fe4000bf26270 */
[----:B------:R-:W-:Y:S02]  /*30f0*/  PRMT R170, RZ, 0x7610, R170 ;  /* 0x00007610ffaa7816 */ /* 0x000fe400000000aa */
[----:B------:R-:W-:-:S04]  /*3100*/  PRMT R184, RZ, 0x7610, R184 ;  /* 0x00007610ffb87816 */ /* 0x000fc800000000b8 */
[----:B------:R1:W3:Y:S01]  /*3110*/  @!P2 LDG.E.U16 R170, [R36.64] ;  /* 0x0000000624aaa981 */ /* 0x0002e2000c1e1500 */
[----:B0-----:R-:W-:-:S04]  /*3120*/  IMAD.WIDE R34, R38, 0x2, R40 ;  /* 0x0000000226227825 */ /* 0x001fc800078e0228 */
[----:B------:R-:W-:Y:S01]  /*3130*/  IMAD R38, R23, c[0x0][0x188], RZ ;  /* 0x0000620017267a24 */ /* 0x000fe200078e02ff */
[----:B------:R0:W3:Y:S01]  /*3140*/  @!P0 LDG.E.U16 R182, [R34.64] ;  /* 0x0000000622b68981 */ /* 0x0000e2000c1e1500 */
[C---:B------:R-:W-:Y:S01]  /*3150*/  ISETP.GE.AND P0, PT, R24.reuse, UR4, PT ;  /* 0x0000000418007c0c */ /* 0x040fe2000bf06270 */
[----:B-1----:R-:W-:Y:S01]  /*3160*/  IMAD R36, R24, c[0x0][0x188], RZ ;  /* 0x0000620018247a24 */ /* 0x002fe200078e02ff */
[----:B------:R-:W-:Y:S01]  /*3170*/  PRMT R186, RZ, 0x7610, R186 ;  /* 0x00007610ffba7816 */ /* 0x000fe200000000ba */
[----:B0-----:R-:W-:-:S05]  /*3180*/  IMAD.WIDE R34, R38, 0x2, R40 ;  /* 0x0000000226227825 */ /* 0x001fca00078e0228 */
        /* <DEDUP_REMOVED lines=11> */
[----:B------:R-:W-:-:S03]  /*3240*/  ISETP.GE.AND P1, PT, R27, UR4, PT ;  /* 0x000000041b007c0c */ /* 0x000fc6000bf26270 */
[----:B------:R-:W1:Y:S01]  /*3250*/  S2R R43, SR_TID.X ;  /* 0x00000000002b7919 */ /* 0x000e620000002100 */
[----:B0-----:R-:W-:Y:S01]  /*3260*/  IMAD.WIDE R34, R36, 0x2, R40 ;  /* 0x0000000224227825 */ /* 0x001fe200078e0228 */
[----:B------:R-:W-:-:S03]  /*3270*/  PRMT R192, RZ, 0x7610, R192 ;  /* 0x00007610ffc07816 */ /* 0x000fc600000000c0 */
[----:B------:R-:W-:Y:S01]  /*3280*/  IMAD R36, R27, c[0x0][0x188], RZ ;  /* 0x000062001b247a24 */ /* 0x000fe200078e02ff */
[----:B------:R0:W3:Y:S01]  /*3290*/  @!P0 LDG.E.U16 R190, [R34.64] ;  /* 0x0000000622be8981 */ /* 0x0000e2000c1e1500 */
[----:B------:R-:W-:Y:S02]  /*32a0*/  ISETP.GE.AND P0, PT, R28, UR4, PT ;  /* 0x000000041c007c0c */ /* 0x000fe4000bf06270 */
[----:B------:R-:W-:Y:S01]  /*32b0*/  PRMT R194, RZ, 0x7610, R194 ;  /* 0x00007610ffc27816 */ /* 0x000fe200000000c2 */
[----:B0-----:R-:W-:-:S04]  /*32c0*/  IMAD.WIDE R34, R36, 0x2, R40 ;  /* 0x0000000224227825 */ /* 0x001fc800078e0228 */
[----:B------:R-:W-:Y:S01]  /*32d0*/  IMAD R36, R28, c[0x0][0x188], RZ ;  /* 0x000062001c247a24 */ /* 0x000fe200078e02ff */
[----:B------:R0:W4:Y:S03]  /*32e0*/  @!P1 LDG.E.U16 R192, [R34.64] ;  /* 0x0000000622c09981 */ /* 0x000126000c1e1500 */
[----:B0-----:R-:W-:-:S05]  /*32f0*/  IMAD.WIDE R34, R36, 0x2, R40 ;  /* 0x0000000224227825 */ /* 0x001fca00078e0228 */
[----:B------:R0:W4:Y:S04]  /*3300*/  @!P0 LDG.E.U16 R194, [R34.64] ;  /* 0x0000000622c28981 */ /* 0x000128000c1e1500 */
[----:B------:R-:W-:Y:S01]  /*3310*/  BAR.SYNC.DEFER_BLOCKING 0x0 ;  /* 0x0000000000007b1d */ /* 0x000fe20000010000 */
[----:B-1----:R-:W-:-:S04]  /*3320*/  LOP3.LUT R37, R43, 0x7f, RZ, 0xc0, !PT ;  /* 0x0000007f2b257812 */ /* 0x002fc800078ec0ff */
[----:B------:R-:W-:Y:S01]  /*3330*/  ISETP.GE.AND P1, PT, R37, UR4, PT ;  /* 0x0000000425007c0c */ /* 0x000fe2000bf26270 */
[----:B------:R-:W-:Y:S02]  /*3340*/  IMAD.MOV.U32 R42, RZ, RZ, R167 ;  /* 0x000000ffff2a7224 */ /* 0x000fe400078e00a7 */
[--C-:B------:R-:W-:Y:S01]  /*3350*/  IMAD.MOV.U32 R43, RZ, RZ, R166.reuse ;  /* 0x000000ffff2b7224 */ /* 0x100fe200078e00a6 */
[----:B------:R-:W-:-:S03]  /*3360*/  PRMT R166, RZ, 0x7610, R166 ;  /* 0x00007610ffa67816 */ /* 0x000fc600000000a6 */
[----:B0-----:R-:W-:Y:S01]  /*3370*/  IMAD.WIDE R34, R29, 0x2, R42 ;  /* 0x000000021d227825 */ /* 0x001fe200078e022a */
[----:B------:R-:W-:-:S03]  /*3380*/  PRMT R167, RZ, 0x7610, R167 ;  /* 0x00007610ffa77816 */ /* 0x000fc600000000a7 */
[--C-:B------:R-:W-:Y:S02]  /*3390*/  IMAD.MOV.U32 R38, RZ, RZ, R164.reuse ;  /* 0x000000ffff267224 */ /* 0x100fe400078e00a4 */
[----:B------:R-:W-:Y:S01]  /*33a0*/  IMAD.MOV.U32 R39, RZ, RZ, R165 ;  /* 0x000000ffff277224 */ /* 0x000fe200078e00a5 */
[----:B------:R0:W4:Y:S01]  /*33b0*/  @!P1 LDG.E.U16 R166, [R34.64] ;  /* 0x0000000622a69981 */ /* 0x000122000c1e1500 */
[----:B------:R-:W-:Y:S01]  /*33c0*/  PRMT R164, RZ, 0x7610, R164 ;  /* 0x00007610ffa47816 */ /* 0x000fe200000000a4 */
[----:B0-----:R-:W-:-:S05]  /*33d0*/  IMAD.WIDE R34, R29, 0x2, R44 ;  /* 0x000000021d227825 */ /* 0x001fca00078e022c */
[----:B------:R0:W4:Y:S01]  /*33e0*/  @!P1 LDG.E.U16 R167, [R34.64] ;  /* 0x0000000622a79981 */ /* 0x000122000c1e1500 */
[----:B------:R-:W-:Y:S01]  /*33f0*/  PRMT R165, RZ, 0x7610, R165 ;  /* 0x00007610ffa57816 */ /* 0x000fe200000000a5 */
[----:B0-----:R-:W-:-:S05]  /*3400*/  IMAD.WIDE R34, R29, 0x2, R38 ;  /* 0x000000021d227825 */ /* 0x001fca00078e0226 */
[----:B------:R0:W4:Y:S01]  /*3410*/  @!P1 LDG.E.U16 R164, [R34.64] ;  /* 0x0000000622a49981 */ /* 0x000122000c1e1500 */
[----:B------:R-:W-:Y:S02]  /*3420*/  PRMT R210, RZ, 0x7610, R210 ;  /* 0x00007610ffd27816 */ /* 0x000fe400000000d2 */
[----:B------:R-:W-:Y:S01]  /*3430*/  LOP3.LUT R67, R67, R66, RZ, 0x3c, !PT ;  /* 0x0000004243437212 */ /* 0x000fe200078e3cff */
[----:B0-----:R-:W-:-:S03]  /*3440*/  IMAD.WIDE R34, R29, 0x2, R46 ;  /* 0x000000021d227825 */ /* 0x001fc600078e022e */
[----:B------:R-:W-:Y:S02]  /*3450*/  LOP3.LUT R66, R67, R66, RZ, 0x3c, !PT ;  /* 0x0000004243427212 */ /* 0x000fe400078e3cff */
[----:B------:R0:W4:Y:S01]  /*3460*/  @!P1 LDG.E.U16 R165, [R34.64] ;  /* 0x0000000622a59981 */ /* 0x000122000c1e1500 */
[--C-:B------:R-:W-:Y:S02]  /*3470*/  IMAD.MOV.U32 R36, RZ, RZ, R161.reuse ;  /* 0x000000ffff247224 */ /* 0x100fe400078e00a1 */
[----:B------:R-:W-:Y:S01]  /*3480*/  IMAD.MOV.U32 R37, RZ, RZ, R162 ;  /* 0x000000ffff257224 */ /* 0x000fe200078e00a2 */
[----:B------:R-:W-:Y:S01]  /*3490*/  PRMT R161, RZ, 0x7610, R161 ;  /* 0x00007610ffa17816 */ /* 0x000fe200000000a1 */
[----:B0-----:R-:W-:Y:S01]  /*34a0*/  IMAD.WIDE R34, R29, 0x2, R64 ;  /* 0x000000021d227825 */ /* 0x001fe200078e0240 */
[----:B------:R-:W-:Y:S02]  /*34b0*/  LOP3.LUT R63, R63, R62, RZ, 0x3c, !PT ;  /* 0x0000003e3f3f7212 */ /* 0x000fe400078e3cff */
[----:B------:R-:W-:-:S02]  /*34c0*/  LOP3.LUT R67, R67, R66, RZ, 0x3c, !PT ;  /* 0x0000004243437212 */ /* 0x000fc400078e3cff */
[----:B------:R0:W4:Y:S01]  /*34d0*/  @!P1 LDG.E.U16 R210, [R34.64] ;  /* 0x0000000622d29981 */ /* 0x000122000c1e1500 */
[----:B------:R-:W-:Y:S02]  /*34e0*/  LOP3.LUT R62, R63, R62, RZ, 0x3c, !PT ;  /* 0x0000003e3f3e7212 */ /* 0x000fe400078e3cff */
[----:B------:R-:W-:Y:S01]  /*34f0*/  PRMT R162, RZ, 0x7610, R162 ;  /* 0x00007610ffa27816 */ /* 0x000fe200000000a2 */
[----:B0-----:R-:W-:Y:S01]  /*3500*/  IMAD.WIDE R34, R29, 0x2, R36 ;  /* 0x000000021d227825 */ /* 0x001fe200078e0224 */
[----:B------:R-:W-:-:S04]  /*3510*/  LOP3.LUT R63, R63, R62, RZ, 0x3c, !PT ;  /* 0x0000003e3f3f7212 */ /* 0x000fc800078e3cff */
[----:B------:R0:W4:Y:S04]  /*3520*/  @!P1 LDG.E.U16 R161, [R34.64] ;  /* 0x0000000622a19981 */ /* 0x000128000c1e1500 */
[----:B--2---:R1:W-:Y:S01]  /*3530*/  STS.U16 [R19], R163 ;  /* 0x000000a313007388 */ /* 0x0043e20000000400 */
[----:B0-----:R-:W-:Y:S01]  /*3540*/  IMAD.WIDE R34, R29, 0x2, R66 ;  /* 0x000000021d227825 */ /* 0x001fe200078e0242 */
[----:B-1----:R-:W-:-:S04]  /*3550*/  PRMT R163, RZ, 0x7610, R163 ;  /* 0x00007610ffa37816 */ /* 0x002fc800000000a3 */
[----:B------:R0:W2:Y:S01]  /*3560*/  @!P1 LDG.E.U16 R162, [R34.64] ;  /* 0x0000000622a29981 */ /* 0x0000a2000c1e1500 */
[----:B------:R-:W-:Y:S01]  /*3570*/  LOP3.LUT R61, R61, R60, RZ, 0x3c, !PT ;  /* 0x0000003c3d3d7212 */ /* 0x000fe200078e3cff */
[----:B0-----:R-:W-:-:S03]  /*3580*/  IMAD.WIDE R34, R29, 0x2, R62 ;  /* 0x000000021d227825 */ /* 0x001fc600078e023e */
[C---:B------:R-:W-:Y:S01]  /*3590*/  LOP3.LUT R60, R61.reuse, R60, RZ, 0x3c, !PT ;  /* 0x0000003c3d3c7212 */ /* 0x040fe200078e3cff */
[----:B------:R0:W-:Y:S04]  /*35a0*/  STS.U16 [R19+0x800], R160 ;  /* 0x000800a013007388 */ /* 0x0001e80000000400 */
[----:B------:R1:W2:Y:S01]  /*35b0*/  @!P1 LDG.E.U16 R163, [R34.64] ;  /* 0x0000000622a39981 */ /* 0x0002a2000c1e1500 */
[----:B------:R-:W-:Y:S02]  /*35c0*/  LOP3.LUT R61, R61, R60, RZ, 0x3c, !PT ;  /* 0x0000003c3d3d7212 */ /* 0x000fe400078e3cff */
[----:B0-----:R-:W-:Y:S01]  /*35d0*/  PRMT R160, RZ, 0x7610, R160 ;  /* 0x00007610ffa07816 */ /* 0x001fe200000000a0 */
[----:B-1----:R-:W-:Y:S02]  /*35e0*/  IMAD.MOV.U32 R34, RZ, RZ, R59 ;  /* 0x000000ffff227224 */ /* 0x002fe400078e003b */
[----:B------:R-:W-:-:S04]  /*35f0*/  IMAD.MOV.U32 R35, RZ, RZ, R58 ;  /* 0x000000ffff237224 */ /* 0x000fc800078e003a */
[----:B------:R-:W-:Y:S01]  /*3600*/  IMAD.WIDE R58, R29, 0x2, R34 ;  /* 0x000000021d3a7825 */ /* 0x000fe200078e0222 */
[----:B------:R0:W-:Y:S04]  /*3610*/  STS.U16 [R19+0x1000], R159 ;  /* 0x0010009f13007388 */ /* 0x0001e80000000400 */
[----:B------:R1:W2:Y:S01]  /*3620*/  @!P1 LDG.E.U16 R160, [R58.64] ;  /* 0x000000063aa09981 */ /* 0x0002a2000c1e1500 */
[-C--:B------:R-:W-:Y:S02]  /*3630*/  LOP3.LUT R51, R51, R50.reuse, RZ, 0x3c, !PT ;  /* 0x0000003233337212 */ /* 0x080fe400078e3cff */
[----:B0-----:R-:W-:Y:S01]  /*3640*/  PRMT R159, RZ, 0x7610, R159 ;  /* 0x00007610ff9f7816 */ /* 0x001fe2000000009f */
[----:B-1----:R-:W-:Y:S01]  /*3650*/  IMAD.WIDE R58, R29, 0x2, R60 ;  /* 0x000000021d3a7825 */ /* 0x002fe200078e023c */
[----:B------:R-:W-:Y:S01]  /*3660*/  LOP3.LUT R50, R51, R50, RZ, 0x3c, !PT ;  /* 0x0000003233327212 */ /* 0x000fe200078e3cff */
[----:B------:R0:W-:Y:S04]  /*3670*/  STS.U16 [R19+0x1800], R158 ;  /* 0x0018009e13007388 */ /* 0x0001e80000000400 */
[----:B------:R1:W2:Y:S01]  /*3680*/  @!P1 LDG.E.U16 R159, [R58.64] ;  /* 0x000000063a9f9981 */ /* 0x0002a2000c1e1500 */
[----:B------:R-:W-:-:S02]  /*3690*/  LOP3.LUT R57, R57, R56, RZ, 0x3c, !PT ;  /* 0x0000003839397212 */ /* 0x000fc400078e3cff */
[----:B------:R-:W-:Y:S02]  /*36a0*/  LOP3.LUT R51, R51, R50, RZ, 0x3c, !PT ;  /* 0x0000003233337212 */ /* 0x000fe400078e3cff */
[----:B0-----:R-:W-:Y:S01]  /*36b0*/  PRMT R158, RZ, 0x7610, R158 ;  /* 0x00007610ff9e7816 */ /* 0x001fe2000000009e */
[----:B-1----:R-:W-:Y:S02]  /*36c0*/  IMAD.MOV.U32 R58, RZ, RZ, R147 ;  /* 0x000000ffff3a7224 */ /* 0x002fe400078e0093 */
[----:B------:R-:W-:Y:S01]  /*36d0*/  IMAD.MOV.U32 R59, RZ, RZ, R146 ;  /* 0x000000ffff3b7224 */ /* 0x000fe200078e0092 */
[----:B------:R-:W-:-:S03]  /*36e0*/  LOP3.LUT R56, R57, R56, RZ, 0x3c, !PT ;  /* 0x0000003839387212 */ /* 0x000fc600078e3cff */
[----:B------:R-:W-:Y:S01]  /*36f0*/  IMAD.WIDE R146, R29, 0x2, R58 ;  /* 0x000000021d927825 */ /* 0x000fe200078e023a */
[----:B------:R0:W-:Y:S01]  /*3700*/  STS.U16 [R19+0x2000], R157 ;  /* 0x0020009d13007388 */ /* 0x0001e20000000400 */
[----:B------:R-:W-:-:S03]  /*3710*/  LOP3.LUT R57, R57, R56, RZ, 0x3c, !PT ;  /* 0x0000003839397212 */ /* 0x000fc600078e3cff */
[----:B------:R1:W2:Y:S01]  /*3720*/  @!P1 LDG.E.U16 R158, [R146.64] ;  /* 0x00000006929e9981 */ /* 0x0002a2000c1e1500 */
[----:B0-----:R-:W-:Y:S01]  /*3730*/  PRMT R157, RZ, 0x7610, R157 ;  /* 0x00007610ff9d7816 */ /* 0x001fe2000000009d */
[----:B-1----:R-:W-:Y:S02]  /*3740*/  IMAD.WIDE R146, R29, 0x2, R50 ;  /* 0x000000021d927825 */ /* 0x002fe400078e0232 */
[----:B------:R0:W-:Y:S01]  /*3750*/  STS.U16 [R19+0x2800], R156 ;  /* 0x0028009c13007388 */ /* 0x0001e20000000400 */
[----:B------:R-:W-:-:S03]  /*3760*/  LOP3.LUT R49, R49, R48, RZ, 0x3c, !PT ;  /* 0x0000003031317212 */ /* 0x000fc600078e3cff */
[----:B------:R1:W2:Y:S01]  /*3770*/  @!P1 LDG.E.U16 R157, [R146.64] ;  /* 0x00000006929d9981 */ /* 0x0002a2000c1e1500 */
[----:B------:R-:W-:Y:S02]  /*3780*/  LOP3.LUT R48, R49, R48, RZ, 0x3c, !PT ;  /* 0x0000003031307212 */ /* 0x000fe400078e3cff */
[----:B0-----:R-:W-:Y:S01]  /*3790*/  PRMT R156, RZ, 0x7610, R156 ;  /* 0x00007610ff9c7816 */ /* 0x001fe2000000009c */
[----:B-1----:R-:W-:Y:S01]  /*37a0*/  IMAD.WIDE R146, R29, 0x2, R56 ;  /* 0x000000021d927825 */ /* 0x002fe200078e0238 */
[----:B------:R0:W-:Y:S01]  /*37b0*/  STS.U16 [R19+0x3000], R155 ;  /* 0x0030009b13007388 */ /* 0x0001e20000000400 */
[----:B------:R-:W-:-:S03]  /*37c0*/  LOP3.LUT R55, R55, R54, RZ, 0x3c, !PT ;  /* 0x0000003637377212 */ /* 0x000fc600078e3cff */
[----:B------:R1:W2:Y:S01]  /*37d0*/  @!P1 LDG.E.U16 R156, [R146.64] ;  /* 0x00000006929c9981 */ /* 0x0002a2000c1e1500 */
[----:B------:R-:W-:Y:S02]  /*37e0*/  LOP3.LUT R49, R49, R48, RZ, 0x3c, !PT ;  /* 0x0000003031317212 */ /* 0x000fe400078e3cff */
[----:B0-----:R-:W-:Y:S01]  /*37f0*/  PRMT R155, RZ, 0x7610, R155 ;  /* 0x00007610ff9b7816 */ /* 0x001fe2000000009b */
[----:B-1----:R-:W-:Y:S01]  /*3800*/  IMAD.WIDE R146, R29, 0x2, R52 ;  /* 0x000000021d927825 */ /* 0x002fe200078e0234 */
[C---:B------:R-:W-:Y:S01]  /*3810*/  LOP3.LUT R54, R55.reuse, R54, RZ, 0x3c, !PT ;  /* 0x0000003637367212 */ /* 0x040fe200078e3cff */
[----:B------:R0:W-:Y:S04]  /*3820*/  STS.U16 [R19+0x3800], R154 ;  /* 0x0038009a13007388 */ /* 0x0001e80000000400 */
[----:B------:R1:W2:Y:S01]  /*3830*/  @!P1 LDG.E.U16 R155, [R146.64] ;  /* 0x00000006929b9981 */ /* 0x0002a2000c1e1500 */
[----:B------:R-:W-:-:S02]  /*3840*/  LOP3.LUT R55, R55, R54, RZ, 0x3c, !PT ;  /* 0x0000003637377212 */ /* 0x000fc400078e3cff */
[----:B0-----:R-:W-:Y:S01]  /*3850*/  PRMT R154, RZ, 0x7610, R154 ;  /* 0x00007610ff9a7816 */ /* 0x001fe2000000009a */
[C---:B-1----:R-:W-:Y:S01]  /*3860*/  IMAD.WIDE R146, R29.reuse, 0x2, R48 ;  /* 0x000000021d927825 */ /* 0x042fe200078e0230 */
[----:B------:R0:W-:Y:S04]  /*3870*/  STS.U16 [R19+0x4000], R153 ;  /* 0x0040009913007388 */ /* 0x0001e80000000400 */
[----:B------:R1:W2:Y:S01]  /*3880*/  @!P1 LDG.E.U16 R154, [R146.64] ;  /* 0x00000006929a9981 */ /* 0x0002a2000c1e1500 */
[----:B0-----:R-:W-:Y:S01]  /*3890*/  PRMT R153, RZ, 0x7610, R153 ;  /* 0x00007610ff997816 */ /* 0x001fe20000000099 */
[----:B-1----:R-:W-:-:S05]  /*38a0*/  IMAD.WIDE R146, R29, 0x2, R54 ;  /* 0x000000021d927825 */ /* 0x002fca00078e0236 */
[----:B------:R-:W2:Y:S04]  /*38b0*/  @!P1 LDG.E.U16 R153, [R146.64] ;  /* 0x0000000692999981 */ /* 0x000ea8000c1e1500 */
[----:B------:R-:W-:Y:S04]  /*38c0*/  STS.U16 [R19+0x4800], R69 ;  /* 0x0048004513007388 */ /* 0x000fe80000000400 */
[----:B------:R-:W-:Y:S04]  /*38d0*/  STS.U16 [R19+0x5000], R111 ;  /* 0x0050006f13007388 */ /* 0x000fe80000000400 */
[----:B------:R-:W-:Y:S04]  /*38e0*/  STS.U16 [R19+0x5800], R144 ;  /* 0x0058009013007388 */ /* 0x000fe80000000400 */
[----:B---3--:R-:W-:Y:S04]  /*38f0*/  STS.U16 [R19+0x6000], R150 ;  /* 0x0060009613007388 */ /* 0x008fe80000000400 */
[----:B------:R-:W-:Y:S04]  /*3900*/  STS.U16 [R19+0x6800], R170 ;  /* 0x006800aa13007388 */ /* 0x000fe80000000400 */
        /* <DEDUP_REMOVED lines=19> */
[----:B-----5:R-:W-:Y:S04]  /*3a40*/  STS.U16 [R32+0xc00], R105 ;  /* 0x000c006920007388 */ /* 0x020fe80000000400 */
        /* <DEDUP_REMOVED lines=13> */
[----:B----4-:R-:W-:Y:S04]  /*3b20*/  STS.U16 [R32+0x7c00], R192 ;  /* 0x007c00c020007388 */ /* 0x010fe80000000400 */
        /* <DEDUP_REMOVED lines=18> */
[----:B--2---:R-:W-:Y:S04]  /*3c50*/  STS.U16 [R19+0x9000], R160 ;  /* 0x009000a013007388 */ /* 0x004fe80000000400 */
        /* <DEDUP_REMOVED lines=13> */
[----:B------:R-:W-:Y:S06]  /*3d30*/  BAR.SYNC.DEFER_BLOCKING 0x0 ;  /* 0x0000000000007b1d */ /* 0x000fec0000010000 */
[----:B------:R-:W-:Y:S04]  /*3d40*/  LDSM.16.MT88.4 R76, [R21] ;  /* 0x00000000154c783b */ /* 0x000fe80000004200 */
[----:B------:R-:W0:Y:S04]  /*3d50*/  LDSM.16.M88.4 R92, [R20+0x8000] ;  /* 0x00800000145c783b */ /* 0x000e280000000200 */
[----:B------:R-:W1:Y:S04]  /*3d60*/  LDSM.16.M88.4 R80, [R20+0x9000] ;  /* 0x009000001450783b */ /* 0x000e680000000200 */
[----:B------:R-:W2:Y:S04]  /*3d70*/  LDSM.16.MT88.4 R68, [R21+0x80] ;  /* 0x000080001544783b */ /* 0x000ea80000004200 */
[----:B------:R-:W3:Y:S04]  /*3d80*/  LDSM.16.MT88.4 R88, [R21+0x1000] ;  /* 0x001000001558783b */ /* 0x000ee80000004200 */
[----:B------:R-:W4:Y:S04]  /*3d90*/  LDSM.16.MT88.4 R108, [R21+0x1080] ;  /* 0x00108000156c783b */ /* 0x000f280000004200 */
[----:B------:R-:W-:Y:S04]  /*3da0*/  LDSM.16.MT88.4 R96, [R21+0x2000] ;  /* 0x002000001560783b */ /* 0x000fe80000004200 */
[----:B------:R-:W-:Y:S01]  /*3db0*/  LDSM.16.MT88.4 R104, [R21+0x2080] ;  /* 0x002080001568783b */ /* 0x000fe20000004200 */
[C---:B0-----:R-:W-:Y:S08]  /*3dc0*/  HMMA.16816.F32 R84, R76.reuse, R92, R84 ;  /* 0x0000005c4c54723c */ /* 0x041ff00000001854 */
[----:B-1----:R-:W-:Y:S08]  /*3dd0*/  HMMA.16816.F32 R112, R76, R80, R112 ;  /* 0x000000504c70723c */ /* 0x002ff00000001870 */
[C---:B--2---:R-:W-:Y:S01]  /*3de0*/  HMMA.16816.F32 R76, R68.reuse, R92, R72 ;  /* 0x0000005c444c723c */ /* 0x044fe20000001848 */
[----:B------:R-:W0:Y:S07]  /*3df0*/  LDSM.16.M88.4 R72, [R214+0x8000] ;  /* 0x00800000d648783b */ /* 0x000e2e0000000200 */
[----:B------:R-:W-:Y:S01]  /*3e00*/  HMMA.16816.F32 R100, R68, R80, R100 ;  /* 0x000000504464723c */ /* 0x000fe20000001864 */
[----:B------:R-:W1:Y:S07]  /*3e10*/  LDSM.16.M88.4 R68, [R214+0x9000] ;  /* 0x00900000d644783b */ /* 0x000e6e0000000200 */
[C---:B---3--:R-:W-:Y:S08]  /*3e20*/  HMMA.16816.F32 R84, R88.reuse, R94, R84 ;  /* 0x0000005e5854723c */ /* 0x048ff00000001854 */
[----:B------:R-:W-:Y:S01]  /*3e30*/  HMMA.16816.F32 R88, R88, R82, R112 ;  /* 0x000000525858723c */ /* 0x000fe20000001870 */
[----:B------:R-:W-:Y:S07]  /*3e40*/  LDSM.16.M88.4 R112, [R20+0x9080] ;  /* 0x009080001470783b */ /* 0x000fee0000000200 */
[C---:B----4-:R-:W-:Y:S01]  /*3e50*/  HMMA.16816.F32 R92, R108.reuse, R94, R76 ;  /* 0x0000005e6c5c723c */ /* 0x050fe2000000184c */
[----:B------:R-:W2:Y:S07]  /*3e60*/  LDSM.16.MT88.4 R76, [R21+0x3000] ;  /* 0x00300000154c783b */ /* 0x000eae0000004200 */
[----:B------:R-:W-:Y:S01]  /*3e70*/  HMMA.16816.F32 R108, R108, R82, R100 ;  /* 0x000000526c6c723c */ /* 0x000fe20000001864 */
[----:B------:R-:W3:Y:S04]  /*3e80*/  LDSM.16.MT88.4 R80, [R21+0x3080] ;  /* 0x003080001550783b */ /* 0x000ee80000004200 */
[----:B------:R-:W-:Y:S03]  /*3e90*/  LDSM.16.M88.4 R100, [R20+0x8080] ;  /* 0x008080001464783b */ /* 0x000fe60000000200 */
[C---:B0-----:R-:W-:Y:S08]  /*3ea0*/  HMMA.16816.F32 R84, R96.reuse, R72, R84 ;  /* 0x000000486054723c */ /* 0x041ff00000001854 */
[----:B-1----:R-:W-:Y:S01]  /*3eb0*/  HMMA.16816.F32 R88, R96, R68, R88 ;  /* 0x000000446058723c */ /* 0x002fe20000001858 */
[----:B------:R-:W0:Y:S07]  /*3ec0*/  LDSM.16.MT88.4 R96, [R21+0x4000] ;  /* 0x004000001560783b */ /* 0x000e2e0000004200 */
[C---:B------:R-:W-:Y:S08]  /*3ed0*/  HMMA.16816.F32 R92, R104.reuse, R72, R92 ;  /* 0x00000048685c723c */ /* 0x040ff0000000185c */
[----:B------:R-:W-:Y:S01]  /*3ee0*/  HMMA.16816.F32 R104, R104, R68, R108 ;  /* 0x000000446868723c */ /* 0x000fe2000000186c */
[----:B------:R-:W1:Y:S07]  /*3ef0*/  LDSM.16.MT88.4 R108, [R21+0x4080] ;  /* 0x00408000156c783b */ /* 0x000e6e0000004200 */
[C---:B--2---:R-:W-:Y:S08]  /*3f00*/  HMMA.16816.F32 R84, R76.reuse, R74, R84 ;  /* 0x0000004a4c54723c */ /* 0x044ff00000001854 */
[----:B------:R-:W-:Y:S01]  /*3f10*/  HMMA.16816.F32 R88, R76, R70, R88 ;  /* 0x000000464c58723c */ /* 0x000fe20000001858 */
[----:B------:R-:W-:Y:S07]  /*3f20*/  LDSM.16.M88.4 R76, [R214+0x9080] ;  /* 0x00908000d64c783b */ /* 0x000fee0000000200 */
[C---:B---3--:R-:W-:Y:S01]  /*3f30*/  HMMA.16816.F32 R92, R80.reuse, R74, R92 ;  /* 0x0000004a505c723c */ /* 0x048fe2000000185c */
[----:B------:R-:W2:Y:S07]  /*3f40*/  LDSM.16.MT88.4 R72, [R21+0x5000] ;  /* 0x005000001548783b */ /* 0x000eae0000004200 */
[----:B------:R-:W-:Y:S01]  /*3f50*/  HMMA.16816.F32 R104, R80, R70, R104 ;  /* 0x000000465068723c */ /* 0x000fe20000001868 */
[----:B------:R-:W3:Y:S04]  /*3f60*/  LDSM.16.MT88.4 R68, [R21+0x5080] ;  /* 0x005080001544783b */ /* 0x000ee80000004200 */
[----:B------:R-:W-:Y:S03]  /*3f70*/  LDSM.16.M88.4 R80, [R214+0x8080] ;  /* 0x00808000d650783b */ /* 0x000fe60000000200 */
[C---:B0-----:R-:W-:Y:S08]  /*3f80*/  HMMA.16816.F32 R84, R96.reuse, R100, R84 ;  /* 0x000000646054723c */ /* 0x041ff00000001854 */
[----:B------:R-:W-:Y:S01]  /*3f90*/  HMMA.16816.F32 R88, R96, R112, R88 ;  /* 0x000000706058723c */ /* 0x000fe20000001858 */
[----:B------:R-:W0:Y:S07]  /*3fa0*/  LDSM.16.MT88.4 R96, [R21+0x6000] ;  /* 0x006000001560783b */ /* 0x000e2e0000004200 */
[C---:B-1----:R-:W-:Y:S08]  /*3fb0*/  HMMA.16816.F32 R92, R108.reuse, R100, R92 ;  /* 0x000000646c5c723c */ /* 0x042ff0000000185c */
[----:B------:R-:W-:Y:S01]  /*3fc0*/  HMMA.16816.F32 R104, R108, R112, R104 ;  /* 0x000000706c68723c */ /* 0x000fe20000001868 */
[----:B------:R-:W1:Y:S07]  /*3fd0*/  LDSM.16.MT88.4 R108, [R21+0x6080] ;  /* 0x00608000156c783b */ /* 0x000e6e0000004200 */
[C---:B--2---:R-:W-:Y:S08]  /*3fe0*/  HMMA.16816.F32 R84, R72.reuse, R102, R84 ;  /* 0x000000664854723c */ /* 0x044ff00000001854 */
[----:B------:R-:W-:Y:S01]  /*3ff0*/  HMMA.16816.F32 R88, R72, R114, R88 ;  /* 0x000000724858723c */ /* 0x000fe20000001858 */
[----:B------:R-:W2:Y:S07]  /*4000*/  LDSM.16.MT88.4 R72, [R21+0x7000] ;  /* 0x007000001548783b */ /* 0x000eae0000004200 */
[C---:B---3--:R-:W-:Y:S01]  /*4010*/  HMMA.16816.F32 R92, R68.reuse, R102, R92 ;  /* 0x00000066445c723c */ /* 0x048fe2000000185c */
[----:B------:R-:W3:Y:S07]  /*4020*/  LDSM.16.MT88.4 R100, [R21+0x7080] ;  /* 0x007080001564783b */ /* 0x000eee0000004200 */
[----:B------:R-:W-:Y:S08]  /*4030*/  HMMA.16816.F32 R104, R68, R114, R104 ;  /* 0x000000724468723c */ /* 0x000ff00000001868 */
[C---:B0-----:R-:W-:Y:S08]  /*4040*/  HMMA.16816.F32 R84, R96.reuse, R80, R84 ;  /* 0x000000506054723c */ /* 0x041ff00000001854 */
[----:B------:R-:W-:Y:S01]  /*4050*/  HMMA.16816.F32 R88, R96, R76, R88 ;  /* 0x0000004c6058723c */ /* 0x000fe20000001858 */
[----:B------:R-:W-:-:S07]  /*4060*/  IMAD.WIDE R68, R30, 0x2, R48 ;  /* 0x000000021e447825 */ /* 0x000fce00078e0230 */
[C---:B-1----:R-:W-:Y:S08]  /*4070*/  HMMA.16816.F32 R92, R108.reuse, R80, R92 ;  /* 0x000000506c5c723c */ /* 0x042ff0000000185c */
[----:B------:R-:W-:Y:S01]  /*4080*/  HMMA.16816.F32 R104, R108, R76, R104 ;  /* 0x0000004c6c68723c */ /* 0x000fe20000001868 */
[----:B------:R-:W-:Y:S01]  /*4090*/  IADD3 R116, R116, -0x1, RZ ;  /* 0xffffffff74747810 */ /* 0x000fe20007ffe0ff */
[----:B------:R-:W-:-:S02]  /*40a0*/  IMAD.MOV.U32 R49, RZ, RZ, R68 ;  /* 0x000000ffff317224 */ /* 0x000fc400078e0044 */
[----:B------:R-:W-:Y:S01]  /*40b0*/  IMAD.MOV.U32 R48, RZ, RZ, R69 ;  /* 0x000000ffff307224 */ /* 0x000fe200078e0045 */
[----:B------:R-:W-:Y:S01]  /*40c0*/  ISETP.NE.U32.AND P0, PT, R116, RZ, PT ;  /* 0x000000ff7400720c */ /* 0x000fe20003f05070 */
[----:B------:R-:W-:-:S04]  /*40d0*/  IMAD.WIDE R68, R30, 0x2, R56 ;  /* 0x000000021e447825 */ /* 0x000fc800078e0238 */
[----:B------:R-:W-:Y:S02]  /*40e0*/  IMAD.MOV.U32 R57, RZ, RZ, R68 ;  /* 0x000000ffff397224 */ /* 0x000fe400078e0044 */
[----:B------:R-:W-:Y:S02]  /*40f0*/  IMAD.MOV.U32 R56, RZ, RZ, R69 ;  /* 0x000000ffff387224 */ /* 0x000fe400078e0045 */
[----:B------:R-:W-:-:S04]  /*4100*/  IMAD.WIDE R68, R30, 0x2, R58 ;  /* 0x000000021e447825 */ /* 0x000fc800078e023a */
[----:B------:R-:W-:-:S04]  /*4110*/  IMAD.WIDE R58, R30, 0x2, R60 ;  /* 0x000000021e3a7825 */ /* 0x000fc800078e023c */
[----:B------:R-:W-:-:S04]  /*4120*/  IMAD.WIDE R70, R30, 0x2, R54 ;  /* 0x000000021e467825 */ /* 0x000fc800078e0236 */
[----:B------:R-:W-:Y:S01]  /*4130*/  IMAD.WIDE R34, R30, 0x2, R34 ;  /* 0x000000021e227825 */ /* 0x000fe200078e0222 */
[C---:B--2---:R-:W-:Y:S03]  /*4140*/  HMMA.16816.F32 R84, R72.reuse, R82, R84 ;  /* 0x000000524854723c */ /* 0x044fe60000001854 */
[----:B------:R-:W-:Y:S02]  /*4150*/  IMAD.MOV.U32 R144, RZ, RZ, c[0x0][0x188] ;  /* 0x00006200ff907624 */ /* 0x000fe400078e00ff */
[----:B------:R-:W-:Y:S02]  /*4160*/  IMAD.MOV.U32 R61, RZ, RZ, R58 ;  /* 0x000000ffff3d7224 */ /* 0x000fe400078e003a */
[----:B------:R-:W-:Y:S01]  /*4170*/  IMAD.MOV.U32 R60, RZ, RZ, R59 ;  /* 0x000000ffff3c7224 */ /* 0x000fe200078e003b */
[----:B------:R-:W-:Y:S01]  /*4180*/  HMMA.16816.F32 R112, R72, R78, R88 ;  /* 0x0000004e4870723c */ /* 0x000fe20000001858 */
[----:B------:R-:W-:-:S02]  /*4190*/  IMAD.MOV.U32 R55, RZ, RZ, R70 ;  /* 0x000000ffff377224 */ /* 0x000fc400078e0046 */
[----:B------:R-:W-:Y:S02]  /*41a0*/  IMAD.MOV.U32 R54, RZ, RZ, R71 ;  /* 0x000000ffff367224 */ /* 0x000fe400078e0047 */
[----:B------:R-:W-:Y:S02]  /*41b0*/  IMAD.MOV.U32 R147, RZ, RZ, R68 ;  /* 0x000000ffff937224 */ /* 0x000fe400078e0044 */
[----:B------:R-:W-:Y:S01]  /*41c0*/  IMAD.MOV.U32 R146, RZ, RZ, R69 ;  /* 0x000000ffff927224 */ /* 0x000fe200078e0045 */
[----:B---3--:R-:W-:Y:S01]  /*41d0*/  HMMA.16816.F32 R72, R100, R82, R92 ;  /* 0x000000526448723c */ /* 0x008fe2000000185c */
[----:B------:R-:W-:Y:S02]  /*41e0*/  IMAD.MOV.U32 R59, RZ, RZ, R34 ;  /* 0x000000ffff3b7224 */ /* 0x000fe400078e0022 */
[----:B------:R-:W-:Y:S01]  /*41f0*/  IMAD.MOV.U32 R58, RZ, RZ, R35 ;  /* 0x000000ffff3a7224 */ /* 0x000fe200078e0023 */
[----:B------:R-:W-:Y:S01]  /*4200*/  UIADD3 UR4, UR4, -0x80, URZ ;  /* 0xffffff8004047890 */ /* 0x000fe2000fffe03f */
[----:B------:R-:W-:-:S03]  /*4210*/  IMAD.WIDE R70, R30, 0x2, R50 ;  /* 0x000000021e467825 */ /* 0x000fc600078e0232 */
[----:B------:R-:W-:Y:S01]  /*4220*/  HMMA.16816.F32 R100, R100, R78, R104 ;  /* 0x0000004e6464723c */ /* 0x000fe20000001868 */
[----:B------:R-:W-:-:S04]  /*4230*/  IMAD.WIDE R68, R30, 0x2, R62 ;  /* 0x000000021e447825 */ /* 0x000fc800078e023e */
[----:B------:R-:W-:-:S04]  /*4240*/  IMAD.WIDE R34, R30, 0x2, R66 ;  /* 0x000000021e227825 */ /* 0x000fc800078e0242 */
[----:B------:R-:W-:-:S04]  /*4250*/  IMAD.WIDE R36, R30, 0x2, R36 ;  /* 0x000000021e247825 */ /* 0x000fc800078e0224 */
[----:B------:R-:W-:-:S04]  /*4260*/  IMAD.WIDE R38, R30, 0x2, R38 ;  /* 0x000000021e267825 */ /* 0x000fc800078e0226 */
[----:B------:R-:W-:Y:S02]  /*4270*/  IMAD.SHL.U32 R144, R144, 0x80, RZ ;  /* 0x0000008090907824 */ /* 0x000fe400078e00ff */
[----:B------:R-:W-:-:S04]  /*4280*/  IMAD.WIDE R42, R30, 0x2, R42 ;  /* 0x000000021e2a7825 */ /* 0x000fc800078e022a */
[----:B------:R-:W-:-:S04]  /*4290*/  IMAD.WIDE R52, R30, 0x2, R52 ;  /* 0x000000021e347825 */ /* 0x000fc800078e0234 */
[----:B------:R-:W-:Y:S02]  /*42a0*/  IMAD.MOV.U32 R51, RZ, RZ, R70 ;  /* 0x000000ffff337224 */ /* 0x000fe400078e0046 */
[----:B------:R-:W-:Y:S02]  /*42b0*/  IMAD.MOV.U32 R50, RZ, RZ, R71 ;  /* 0x000000ffff327224 */ /* 0x000fe400078e0047 */
[----:B------:R-:W-:Y:S02]  /*42c0*/  IMAD.MOV.U32 R63, RZ, RZ, R68 ;  /* 0x000000ffff3f7224 */ /* 0x000fe400078e0044 */
[----:B------:R-:W-:Y:S02]  /*42d0*/  IMAD.MOV.U32 R62, RZ, RZ, R69 ;  /* 0x000000ffff3e7224 */ /* 0x000fe400078e0045 */
[----:B------:R-:W-:Y:S02]  /*42e0*/  IMAD.MOV.U32 R67, RZ, RZ, R34 ;  /* 0x000000ffff437224 */ /* 0x000fe400078e0022 */
[----:B------:R-:W-:-:S02]  /*42f0*/  IMAD.MOV.U32 R66, RZ, RZ, R35 ;  /* 0x000000ffff427224 */ /* 0x000fc400078e0023 */
[----:B------:R-:W-:-:S04]  /*4300*/  IMAD.WIDE R64, R30, 0x2, R64 ;  /* 0x000000021e407825 */ /* 0x000fc800078e0240 */
[----:B------:R-:W-:Y:S02]  /*4310*/  IMAD.MOV.U32 R161, RZ, RZ, R36 ;  /* 0x000000ffffa17224 */ /* 0x000fe400078e0024 */
[----:B------:R-:W-:Y:S02]  /*4320*/  IMAD.MOV.U32 R162, RZ, RZ, R37 ;  /* 0x000000ffffa27224 */ /* 0x000fe400078e0025 */
[----:B------:R-:W-:-:S04]  /*4330*/  IMAD.WIDE R46, R30, 0x2, R46 ;  /* 0x000000021e2e7825 */ /* 0x000fc800078e022e */
[----:B------:R-:W-:Y:S02]  /*4340*/  IMAD.MOV.U32 R164, RZ, RZ, R38 ;  /* 0x000000ffffa47224 */ /* 0x000fe400078e0026 */
[----:B------:R-:W-:Y:S02]  /*4350*/  IMAD.MOV.U32 R165, RZ, RZ, R39 ;  /* 0x000000ffffa57224 */ /* 0x000fe400078e0027 */
[----:B------:R-:W-:-:S04]  /*4360*/  IMAD.WIDE R44, R30, 0x2, R44 ;  /* 0x000000021e2c7825 */ /* 0x000fc800078e022c */
[----:B------:R-:W-:-:S04]  /*4370*/  IMAD.WIDE R40, R144, 0x2, R40 ;  /* 0x0000000290287825 */ /* 0x000fc800078e0228 */
[----:B------:R-:W-:Y:S02]  /*4380*/  IMAD.MOV.U32 R167, RZ, RZ, R42 ;  /* 0x000000ffffa77224 */ /* 0x000fe400078e002a */
[----:B------:R-:W-:Y:S01]  /*4390*/  IMAD.MOV.U32 R166, RZ, RZ, R43 ;  /* 0x000000ffffa67224 */ /* 0x000fe200078e002b */
[----:B------:R-:W-:Y:S01]  /*43a0*/  @!P0 CALL.REL.NOINC `(.L_x_1) ;  /* 0x0000001000008944 */ /* 0x000fe20003c00000 */
[----:B------:R-:W-:Y:S05]  /*43b0*/  BRA `(.L_x_2) ;  /* 0xffffdda000007947 */ /* 0x000fea000383ffff */
.L_x_1:
[----:B------:R-:W-:Y:S02]  /*43c0*/  F2FP.PACK_AB R75, R103, R75 ;  /* 0x0000004b674b723e */ /* 0x000fe400000000ff */
[----:B------:R-:W-:Y:S02]  /*43d0*/  F2FP.PACK_AB R74, R102, R74 ;  /* 0x0000004a664a723e */ /* 0x000fe400000000ff */
[----:B------:R-:W-:Y:S02]  /*43e0*/  F2FP.PACK_AB R87, R115, R87 ;  /* 0x000000577357723e */ /* 0x000fe400000000ff */
[----:B------:R-:W-:Y:S02]  /*43f0*/  F2FP.PACK_AB R86, R114, R86 ;  /* 0x000000567256723e */ /* 0x000fe400000000ff */
[----:B------:R-:W-:-:S02]  /*4400*/  F2FP.PACK_AB R73, R101, R73 ;  /* 0x000000496549723e */ /* 0x000fc400000000ff */
[----:B------:R-:W-:Y:S02]  /*4410*/  F2FP.PACK_AB R72, R100, R72 ;  /* 0x000000486448723e */ /* 0x000fe400000000ff */
[----:B------:R-:W-:Y:S02]  /*4420*/  F2FP.PACK_AB R85, R113, R85 ;  /* 0x000000557155723e */ /* 0x000fe400000000ff */
[----:B------:R-:W-:Y:S02]  /*4430*/  F2FP.PACK_AB R84, R112, R84 ;  /* 0x000000547054723e */ /* 0x000fe400000000ff */
.L_x_0:
[----:B------:R-:W0:Y:S04]  /*4440*/  S2R R24, SR_TID.X ;  /* 0x0000000000187919 */ /* 0x000e280000002100 */
[----:B------:R-:W-:Y:S01]  /*4450*/  BAR.SYNC.DEFER_BLOCKING 0x0 ;  /* 0x0000000000007b1d */ /* 0x000fe20000010000 */
[----:B------:R-:W-:-:S04]  /*4460*/  ISETP.GE.AND P0, PT, R18, c[0x0][0x178], PT ;  /* 0x00005e0012007a0c */ /* 0x000fc80003f06270 */
[----:B------:R-:W-:Y:S02]  /*4470*/  ISETP.LT.AND P1, PT, R2, c[0x0][0x17c], !P0 ;  /* 0x00005f0002007a0c */ /* 0x000fe40004721270 */
[C---:B------:R-:W-:Y:S01]  /*4480*/  ISETP.LT.AND P4, PT, R3.reuse, c[0x0][0x17c], !P0 ;  /* 0x00005f0003007a0c */ /* 0x040fe20004781270 */
[----:B------:R-:W-:Y:S01]  /*4490*/  IMAD R3, R3, c[0x0][0x198], RZ ;  /* 0x0000660003037a24 */ /* 0x000fe200078e02ff */
[----:B------:R-:W-:Y:S02]  /*44a0*/  ISETP.LT.AND P3, PT, R4, c[0x0][0x17c], !P0 ;  /* 0x00005f0004007a0c */ /* 0x000fe40004761270 */
[----:B0-----:R-:W-:Y:S01]  /*44b0*/  SHF.R.S32.HI R19, RZ, 0x6, R24 ;  /* 0x00000006ff137819 */ /* 0x001fe20000011418 */
[C---:B------:R-:W-:Y:S01]  /*44c0*/  IMAD.SHL.U32 R20, R24.reuse, 0x10, RZ ;  /* 0x0000001018147824 */ /* 0x040fe200078e00ff */
[C---:B------:R-:W-:Y:S01]  /*44d0*/  LOP3.LUT R22, R24.reuse, 0x18, RZ, 0xc0, !PT ;  /* 0x0000001818167812 */ /* 0x040fe200078ec0ff */
[----:B------:R-:W-:Y:S01]  /*44e0*/  IMAD.SHL.U32 R0, R24, 0x4, RZ ;  /* 0x0000000418007824 */ /* 0x000fe200078e00ff */
[----:B------:R-:W-:-:S02]  /*44f0*/  SGXT R19, R19, 0x1 ;  /* 0x000000011313781a */ /* 0x000fc40000000200 */
[----:B------:R-:W-:Y:S02]  /*4500*/  LOP3.LUT R23, R20, 0x70, RZ, 0xc0, !PT ;  /* 0x0000007014177812 */ /* 0x000fe400078ec0ff */
[----:B------:R-:W-:Y:S01]  /*4510*/  LOP3.LUT R21, R19, 0x1008, RZ, 0xc0, !PT ;  /* 0x0000100813157812 */ /* 0x000fe200078ec0ff */
[----:B------:R-:W-:Y:S02]  /*4520*/  IMAD.SHL.U32 R19, R24, 0x20, RZ ;  /* 0x0000002018137824 */ /* 0x000fe400078e00ff */
[----:B------:R-:W-:Y:S01]  /*4530*/  IMAD R23, R22, 0x100, R23 ;  /* 0x0000010016177824 */ /* 0x000fe200078e0217 */
[----:B------:R-:W-:Y:S02]  /*4540*/  LOP3.LUT R20, R21, 0x7c, R0, 0x78, !PT ;  /* 0x0000007c15147812 */ /* 0x000fe400078e7800 */
[----:B------:R-:W-:Y:S02]  /*4550*/  LOP3.LUT R0, R0, 0x380, RZ, 0xc0, !PT ;  /* 0x0000038000007812 */ /* 0x000fe400078ec0ff */
[----:B------:R-:W-:-:S02]  /*4560*/  LOP3.LUT R19, R20, 0x400, R19, 0xf8, !PT ;  /* 0x0000040014137812 */ /* 0x000fc400078ef813 */
[----:B------:R-:W-:Y:S02]  /*4570*/  LEA.HI R23, R22, R23, RZ, 0x1f ;  /* 0x0000001716177211 */ /* 0x000fe400078ff8ff */
[----:B------:R-:W-:-:S03]  /*4580*/  LOP3.LUT R19, R19, 0x80, R24, 0xf8, !PT ;  /* 0x0000008013137812 */ /* 0x000fc600078ef818 */
[----:B------:R-:W-:Y:S01]  /*4590*/  IMAD.IADD R23, R0, 0x1, R23 ;  /* 0x0000000100177824 */ /* 0x000fe200078e0217 */
[----:B------:R-:W-:Y:S01]  /*45a0*/  LOP3.LUT R20, R19, 0x4, RZ, 0x3c, !PT ;  /* 0x0000000413147812 */ /* 0x000fe200078e3cff */
[----:B------:R-:W-:Y:S01]  /*45b0*/  STS [R19], R84 ;  /* 0x0000005413007388 */ /* 0x000fe20000000800 */
[----:B------:R-:W-:Y:S02]  /*45c0*/  IMAD R0, R18, c[0x0][0x194], RZ ;  /* 0x0000650012007a24 */ /* 0x000fe400078e02ff */
[C---:B------:R-:W-:Y:S01]  /*45d0*/  LOP3.LUT R21, R23.reuse, 0x4, RZ, 0x3c, !PT ;  /* 0x0000000417157812 */ /* 0x040fe200078e3cff */
[----:B------:R-:W-:Y:S01]  /*45e0*/  STS [R19+0x200], R85 ;  /* 0x0002005513007388 */ /* 0x000fe20000000800 */
[C---:B------:R-:W-:Y:S02]  /*45f0*/  LOP3.LUT R22, R23.reuse, 0x8, RZ, 0x3c, !PT ;  /* 0x0000000817167812 */ /* 0x040fe400078e3cff */
[----:B------:R-:W-:Y:S01]  /*4600*/  LOP3.LUT R24, R23, 0xc, RZ, 0x3c, !PT ;  /* 0x0000000c17187812 */ /* 0x000fe200078e3cff */
[----:B------:R-:W-:Y:S01]  /*4610*/  STS [R19+0x100], R72 ;  /* 0x0001004813007388 */ /* 0x000fe20000000800 */
[----:B------:R-:W-:-:S03]  /*4620*/  LEA R39, P2, R0, c[0x0][0x170], 0x1 ;  /* 0x00005c0000277a11 */ /* 0x000fc600078408ff */
[----:B------:R0:W-:Y:S01]  /*4630*/  STS [R19+0x300], R73 ;  /* 0x0003004913007388 */ /* 0x0001e20000000800 */
[----:B------:R-:W-:Y:S01]  /*4640*/  LEA.HI.X.SX32 R41, R0, c[0x0][0x174], 0x1, P2 ;  /* 0x00005d0000297a11 */ /* 0x000fe200010f0eff */
[----:B------:R-:W-:Y:S02]  /*4650*/  IMAD R0, R4, c[0x0][0x198], RZ ;  /* 0x0000660004007a24 */ /* 0x000fe400078e02ff */
[----:B------:R-:W-:Y:S03]  /*4660*/  STS [R20+0x800], R86 ;  /* 0x0008005614007388 */ /* 0x000fe60000000800 */
[----:B------:R-:W-:Y:S01]  /*4670*/  LEA R4, P6, R0, R39, 0x1 ;  /* 0x0000002700047211 */ /* 0x000fe200078c08ff */
[----:B------:R-:W-:Y:S01]  /*4680*/  STS [R20+0xa00], R87 ;  /* 0x000a005714007388 */ /* 0x000fe20000000800 */
[----:B0-----:R-:W-:-:S03]  /*4690*/  IMAD R19, R2, c[0x0][0x198], RZ ;  /* 0x0000660002137a24 */ /* 0x001fc600078e02ff */
[----:B------:R-:W-:Y:S02]  /*46a0*/  STS [R20+0x900], R74 ;  /* 0x0009004a14007388 */ /* 0x000fe40000000800 */
[C---:B------:R-:W-:Y:S02]  /*46b0*/  LEA R18, P2, R19.reuse, R39, 0x1 ;  /* 0x0000002713127211 */ /* 0x040fe400078408ff */
[----:B------:R0:W-:Y:S02]  /*46c0*/  STS [R20+0xb00], R75 ;  /* 0x000b004b14007388 */ /* 0x0001e40000000800 */
[----:B------:R-:W-:Y:S02]  /*46d0*/  LEA.HI.X.SX32 R19, R19, R41, 0x1, P2 ;  /* 0x0000002913137211 */ /* 0x000fe400010f0eff */
[----:B------:R-:W-:Y:S01]  /*46e0*/  BAR.SYNC.DEFER_BLOCKING 0x0 ;  /* 0x0000000000007b1d */ /* 0x000fe20000010000 */
[----:B------:R-:W-:-:S04]  /*46f0*/  LEA R2, P2, R3, R39, 0x1 ;  /* 0x0000002703027211 */ /* 0x000fc800078408ff */
[----:B------:R-:W-:Y:S01]  /*4700*/  LEA.HI.X.SX32 R3, R3, R41, 0x1, P2 ;  /* 0x0000002903037211 */ /* 0x000fe200010f0eff */
[----:B0-----:R-:W-:Y:S01]  /*4710*/  IMAD R20, R5, c[0x0][0x198], RZ ;  /* 0x0000660005147a24 */ /* 0x001fe200078e02ff */
[C---:B------:R-:W-:Y:S01]  /*4720*/  ISETP.LT.AND P2, PT, R6.reuse, c[0x0][0x17c], !P0 ;  /* 0x00005f0006007a0c */ /* 0x040fe20004741270 */
[----:B------:R-:W0:Y:S04]  /*4730*/  LDS R25, [R23] ;  /* 0x0000000017197984 */ /* 0x000e280000000800 */
[----:B------:R-:W1:Y:S04]  /*4740*/  LDS R27, [R21] ;  /* 0x00000000151b7984 */ /* 0x000e680000000800 */
[----:B------:R-:W2:Y:S04]  /*4750*/  LDS R31, [R22] ;  /* 0x00000000161f7984 */ /* 0x000ea80000000800 */
[----:B------:R-:W3:Y:S04]  /*4760*/  LDS R35, [R24] ;  /* 0x0000000018237984 */ /* 0x000ee80000000800 */
[----:B------:R-:W4:Y:S04]  /*4770*/  LDS R23, [R23+0x400] ;  /* 0x0004000017177984 */ /* 0x000f280000000800 */
[----:B------:R5:W4:Y:S04]  /*4780*/  LDS R29, [R21+0x400] ;  /* 0x00040000151d7984 */ /* 0x000b280000000800 */
[----:B------:R-:W4:Y:S04]  /*4790*/  LDS R33, [R22+0x400] ;  /* 0x0004000016217984 */ /* 0x000f280000000800 */
[----:B------:R-:W4:Y:S01]  /*47a0*/  LDS R37, [R24+0x400] ;  /* 0x0004000018257984 */ /* 0x000f220000000800 */
[----:B-----5:R-:W-:-:S03]  /*47b0*/  IMAD R21, R6, c[0x0][0x198], RZ ;  /* 0x0000660006157a24 */ /* 0x020fc600078e02ff */
[----:B0-----:R0:W-:Y:S01]  /*47c0*/  @P1 STG.E.U16 [R18.64], R25 ;  /* 0x0000001912001986 */ /* 0x0011e2000c101506 */
[----:B------:R-:W-:Y:S02]  /*47d0*/  ISETP.LT.AND P1, PT, R5, c[0x0][0x17c], !P0 ;  /* 0x00005f0005007a0c */ /* 0x000fe40004721270 */
[----:B------:R-:W-:Y:S01]  /*47e0*/  LEA.HI.X.SX32 R5, R0, R41, 0x1, P6 ;  /* 0x0000002900057211 */ /* 0x000fe200030f0eff */
[----:B-1----:R1:W-:Y:S01]  /*47f0*/  @P4 STG.E.U16 [R2.64], R27 ;  /* 0x0000001b02004986 */ /* 0x0023e2000c101506 */
[C---:B------:R-:W-:Y:S01]  /*4800*/  LEA R6, P4, R20.reuse, R39, 0x1 ;  /* 0x0000002714067211 */ /* 0x040fe200078808ff */
[C---:B------:R-:W-:Y:S01]  /*4810*/  IMAD R0, R7.reuse, c[0x0][0x198], RZ ;  /* 0x0000660007007a24 */ /* 0x040fe200078e02ff */
[----:B------:R-:W-:Y:S01]  /*4820*/  ISETP.LT.AND P6, PT, R7, c[0x0][0x17c], !P0 ;  /* 0x00005f0007007a0c */ /* 0x000fe200047c1270 */
[----:B--2---:R2:W-:Y:S01]  /*4830*/  @P3 STG.E.U16 [R4.64], R31 ;  /* 0x0000001f04003986 */ /* 0x0045e2000c101506 */
[----:B------:R-:W-:Y:S02]  /*4840*/  LEA.HI.X.SX32 R7, R20, R41, 0x1, P4 ;  /* 0x0000002914077211 */ /* 0x000fe400020f0eff */
[----:B------:R-:W-:-:S02]  /*4850*/  LEA R20, P3, R0, R39, 0x1 ;  /* 0x0000002700147211 */ /* 0x000fc400078608ff */
[C---:B0-----:R-:W-:Y:S01]  /*4860*/  LEA R18, P5, R21.reuse, R39, 0x1 ;  /* 0x0000002715127211 */ /* 0x041fe200078a08ff */
[----:B---3--:R0:W-:Y:S01]  /*4870*/  @P1 STG.E.U16 [R6.64], R35 ;  /* 0x0000002306001986 */ /* 0x0081e2000c101506 */
[C---:B------:R-:W-:Y:S01]  /*4880*/  ISETP.LT.AND P4, PT, R10.reuse, c[0x0][0x17c], !P0 ;  /* 0x00005f000a007a0c */ /* 0x040fe20004781270 */
[----:B------:R-:W-:Y:S01]  /*4890*/  IMAD R10, R10, c[0x0][0x198], RZ ;  /* 0x000066000a0a7a24 */ /* 0x000fe200078e02ff */
[-C--:B------:R-:W-:Y:S02]  /*48a0*/  LEA.HI.X.SX32 R19, R21, R41.reuse, 0x1, P5 ;  /* 0x0000002915137211 */ /* 0x080fe400028f0eff */
[----:B------:R-:W-:Y:S01]  /*48b0*/  LEA.HI.X.SX32 R21, R0, R41, 0x1, P3 ;  /* 0x0000002900157211 */ /* 0x000fe200018f0eff */
[----:B------:R-:W-:Y:S01]  /*48c0*/  IMAD R0, R15, c[0x0][0x198], RZ ;  /* 0x000066000f007a24 */ /* 0x000fe200078e02ff */
[C---:B------:R-:W-:Y:S01]  /*48d0*/  ISETP.LT.AND P3, PT, R8.reuse, c[0x0][0x17c], !P0 ;  /* 0x00005f0008007a0c */ /* 0x040fe20004761270 */
[----:B------:R-:W-:Y:S01]  /*48e0*/  IMAD R8, R8, c[0x0][0x198], RZ ;  /* 0x0000660008087a24 */ /* 0x000fe200078e02ff */
[----:B----4-:R3:W-:Y:S01]  /*48f0*/  @P2 STG.E.U16 [R18.64], R23 ;  /* 0x0000001712002986 */ /* 0x0107e2000c101506 */
[C---:B------:R-:W-:Y:S01]  /*4900*/  ISETP.LT.AND P2, PT, R9.reuse, c[0x0][0x17c], !P0 ;  /* 0x00005f0009007a0c */ /* 0x040fe20004741270 */
[----:B------:R-:W-:Y:S01]  /*4910*/  IMAD R9, R9, c[0x0][0x198], RZ ;  /* 0x0000660009097a24 */ /* 0x000fe200078e02ff */
[----:B-1----:R-:W-:Y:S01]  /*4920*/  PRMT R27, R27, 0x7632, R27 ;  /* 0x000076321b1b7816 */ /* 0x002fe2000000001b */
[----:B------:R-:W-:Y:S01]  /*4930*/  @P6 STG.E.U16 [R20.64], R29 ;  /* 0x0000001d14006986 */ /* 0x000fe2000c101506 */
[----:B------:R-:W-:-:S02]  /*4940*/  LEA R2, P1, R8, R39, 0x1 ;  /* 0x0000002708027211 */ /* 0x000fc400078208ff */
[----:B--2---:R-:W-:Y:S02]  /*4950*/  LEA R4, P5, R9, R39, 0x1 ;  /* 0x0000002709047211 */ /* 0x004fe400078a08ff */
[----:B------:R-:W-:Y:S02]  /*4960*/  LEA.HI.X.SX32 R3, R8, R41, 0x1, P1 ;  /* 0x0000002908037211 */ /* 0x000fe400008f0eff */
[C---:B------:R-:W-:Y:S01]  /*4970*/  ISETP.LT.AND P1, PT, R11.reuse, c[0x0][0x17c], !P0 ;  /* 0x00005f000b007a0c */ /* 0x040fe20004721270 */
[----:B------:R-:W-:Y:S01]  /*4980*/  IMAD R11, R11, c[0x0][0x198], RZ ;  /* 0x000066000b0b7a24 */ /* 0x000fe200078e02ff */
[C---:B0-----:R-:W-:Y:S01]  /*4990*/  LEA R6, P6, R10.reuse, R39, 0x1 ;  /* 0x000000270a067211 */ /* 0x041fe200078c08ff */
[----:B------:R0:W-:Y:S01]  /*49a0*/  @P3 STG.E.U16 [R2.64], R33 ;  /* 0x0000002102003986 */ /* 0x0001e2000c101506 */
[-C--:B------:R-:W-:Y:S01]  /*49b0*/  LEA.HI.X.SX32 R5, R9, R41.reuse, 0x1, P5 ;  /* 0x0000002909057211 */ /* 0x080fe200028f0eff */
[----:B---3--:R-:W-:Y:S01]  /*49c0*/  IMAD R18, R17, c[0x0][0x198], RZ ;  /* 0x0000660011127a24 */ /* 0x008fe200078e02ff */
[----:B------:R-:W-:-:S02]  /*49d0*/  LEA.HI.X.SX32 R7, R10, R41, 0x1, P6 ;  /* 0x000000290a077211 */ /* 0x000fc400030f0eff */
[C---:B------:R-:W-:Y:S01]  /*49e0*/  LEA R8, P3, R11.reuse, R39, 0x1 ;  /* 0x000000270b087211 */ /* 0x040fe200078608ff */
[----:B------:R1:W-:Y:S01]  /*49f0*/  @P2 STG.E.U16 [R4.64], R37 ;  /* 0x0000002504002986 */ /* 0x0003e2000c101506 */
[C---:B------:R-:W-:Y:S01]  /*4a00*/  ISETP.LT.AND P5, PT, R12.reuse, c[0x0][0x17c], !P0 ;  /* 0x00005f000c007a0c */ /* 0x040fe200047a1270 */
[----:B------:R-:W-:Y:S01]  /*4a10*/  IMAD R12, R12, c[0x0][0x198], RZ ;  /* 0x000066000c0c7a24 */ /* 0x000fe200078e02ff */
[----:B------:R-:W-:Y:S01]  /*4a20*/  LEA.HI.X.SX32 R9, R11, R41, 0x1, P3 ;  /* 0x000000290b097211 */ /* 0x000fe200018f0eff */
[----:B------:R-:W-:Y:S01]  /*4a30*/  IMAD R11, R16, c[0x0][0x198], RZ ;  /* 0x00006600100b7a24 */ /* 0x000fe200078e02ff */
[C---:B------:R-:W-:Y:S01]  /*4a40*/  ISETP.LT.AND P3, PT, R14.reuse, c[0x0][0x17c], !P0 ;  /* 0x00005f000e007a0c */ /* 0x040fe20004761270 */
[----:B------:R-:W-:Y:S01]  /*4a50*/  IMAD R14, R14, c[0x0][0x198], RZ ;  /* 0x000066000e0e7a24 */ /* 0x000fe200078e02ff */
[----:B0-----:R-:W-:Y:S02]  /*4a60*/  PRMT R3, R25, 0x7632, R3 ;  /* 0x0000763219037816 */ /* 0x001fe40000000003 */
[----:B------:R-:W-:-:S02]  /*4a70*/  LEA R2, P6, R12, R39, 0x1 ;  /* 0x000000270c027211 */ /* 0x000fc400078c08ff */
[----:B------:R-:W-:Y:S01]  /*4a80*/  PRMT R31, R31, 0x7632, R31 ;  /* 0x000076321f1f7816 */ /* 0x000fe2000000001f */
[----:B------:R0:W-:Y:S01]  /*4a90*/  @P4 STG.E.U16 [R6.64], R3 ;  /* 0x0000000306004986 */ /* 0x0001e2000c101506 */
[C---:B------:R-:W-:Y:S01]  /*4aa0*/  ISETP.LT.AND P4, PT, R13.reuse, c[0x0][0x17c], !P0 ;  /* 0x00005f000d007a0c */ /* 0x040fe20004781270 */
[----:B------:R-:W-:Y:S01]  /*4ab0*/  IMAD R13, R13, c[0x0][0x198], RZ ;  /* 0x000066000d0d7a24 */ /* 0x000fe200078e02ff */
[----:B------:R-:W-:Y:S01]  /*4ac0*/  PRMT R35, R35, 0x7632, R35 ;  /* 0x0000763223237816 */ /* 0x000fe20000000023 */
[----:B------:R2:W-:Y:S01]  /*4ad0*/  @P1 STG.E.U16 [R8.64], R27 ;  /* 0x0000001b08001986 */ /* 0x0005e2000c101506 */
[----:B------:R-:W-:Y:S02]  /*4ae0*/  PRMT R29, R29, 0x7632, R29 ;  /* 0x000076321d1d7816 */ /* 0x000fe4000000001d */
[----:B-1----:R-:W-:-:S04]  /*4af0*/  LEA R4, P1, R13, R39, 0x1 ;  /* 0x000000270d047211 */ /* 0x002fc800078208ff */
[----:B------:R-:W-:Y:S02]  /*4b00*/  LEA.HI.X.SX32 R5, R13, R41, 0x1, P1 ;  /* 0x000000290d057211 */ /* 0x000fe400008f0eff */
[CC--:B0-----:R-:W-:Y:S02]  /*4b10*/  LEA R6, P2, R14.reuse, R39.reuse, 0x1 ;  /* 0x000000270e067211 */ /* 0x0c1fe400078408ff */
[----:B------:R-:W-:Y:S02]  /*4b20*/  LEA R10, P1, R11, R39, 0x1 ;  /* 0x000000270b0a7211 */ /* 0x000fe400078208ff */
[-C--:B------:R-:W-:Y:S02]  /*4b30*/  LEA.HI.X.SX32 R7, R14, R41.reuse, 0x1, P2 ;  /* 0x000000290e077211 */ /* 0x080fe400010f0eff */
[----:B------:R-:W-:Y:S02]  /*4b40*/  ISETP.LT.AND P2, PT, R15, c[0x0][0x17c], !P0 ;  /* 0x00005f000f007a0c */ /* 0x000fe40004741270 */
[----:B------:R-:W-:-:S02]  /*4b50*/  LEA.HI.X.SX32 R11, R11, R41, 0x1, P1 ;  /* 0x000000290b0b7211 */ /* 0x000fc400008f0eff */
[----:B------:R-:W-:Y:S02]  /*4b60*/  LEA.HI.X.SX32 R3, R12, R41, 0x1, P6 ;  /* 0x000000290c037211 */ /* 0x000fe400030f0eff */
[----:B------:R-:W-:Y:S02]  /*4b70*/  ISETP.LT.AND P1, PT, R16, c[0x0][0x17c], !P0 ;  /* 0x00005f0010007a0c */ /* 0x000fe40004721270 */
[----:B------:R-:W-:Y:S01]  /*4b80*/  ISETP.LT.AND P0, PT, R17, c[0x0][0x17c], !P0 ;  /* 0x00005f0011007a0c */ /* 0x000fe20004701270 */
[----:B------:R0:W-:Y:S01]  /*4b90*/  @P5 STG.E.U16 [R2.64], R31 ;  /* 0x0000001f02005986 */ /* 0x0001e2000c101506 */
[----:B--2---:R-:W-:-:S03]  /*4ba0*/  LEA R8, P6, R0, R39, 0x1 ;  /* 0x0000002700087211 */ /* 0x004fc600078c08ff */
[----:B------:R1:W-:Y:S01]  /*4bb0*/  @P4 STG.E.U16 [R4.64], R35 ;  /* 0x0000002304004986 */ /* 0x0003e2000c101506 */
[----:B------:R-:W-:Y:S02]  /*4bc0*/  LEA.HI.X.SX32 R9, R0, R41, 0x1, P6 ;  /* 0x0000002900097211 */ /* 0x000fe400030f0eff */
[----:B------:R-:W-:-:S04]  /*4bd0*/  LEA R12, P6, R18, R39, 0x1 ;  /* 0x00000027120c7211 */ /* 0x000fc800078c08ff */
[----:B------:R-:W-:Y:S02]  /*4be0*/  LEA.HI.X.SX32 R13, R18, R41, 0x1, P6 ;  /* 0x00000029120d7211 */ /* 0x000fe400030f0eff */
[----:B0-----:R-:W-:Y:S02]  /*4bf0*/  PRMT R3, R23, 0x7632, R3 ;  /* 0x0000763217037816 */ /* 0x001fe40000000003 */
[----:B-1----:R-:W-:-:S03]  /*4c00*/  PRMT R5, R33, 0x7632, R5 ;  /* 0x0000763221057816 */ /* 0x002fc60000000005 */
[----:B------:R0:W-:Y:S04]  /*4c10*/  @P3 STG.E.U16 [R6.64], R3 ;  /* 0x0000000306003986 */ /* 0x0001e8000c101506 */
[----:B------:R0:W-:Y:S04]  /*4c20*/  @P2 STG.E.U16 [R8.64], R29 ;  /* 0x0000001d08002986 */ /* 0x0001e8000c101506 */
[----:B------:R0:W-:Y:S01]  /*4c30*/  @P1 STG.E.U16 [R10.64], R5 ;  /* 0x000000050a001986 */ /* 0x0001e2000c101506 */
[----:B------:R-:W-:Y:S05]  /*4c40*/  @!P0 EXIT ;  /* 0x000000000000894d */ /* 0x000fea0003800000 */
[----:B0-----:R-:W-:-:S05]  /*4c50*/  PRMT R6, R37, 0x7632, R6 ;  /* 0x0000763225067816 */ /* 0x001fca0000000006 */
[----:B------:R-:W-:Y:S01]  /*4c60*/  STG.E.U16 [R12.64], R6 ;  /* 0x000000060c007986 */ /* 0x000fe2000c101506 */
[----:B------:R-:W-:Y:S05]  /*4c70*/  EXIT ;  /* 0x000000000000794d */ /* 0x000fea0003800000 */
.L_x_3:
[----:B------:R-:W-:-:S00]  /*4c80*/  BRA `(.L_x_3) ;  /* 0xfffffff000007947 */ /* 0x000fc0000383ffff */
[----:B------:R-:W-:-:S00]  /*4c90*/  NOP ;  /* 0x0000000000007918 */ /* 0x000fc00000000000 */
        /* <DEDUP_REMOVED lines=14> */
.L_x_4:


//--------------------- .nv.shared.matmul_kernel  --------------------------
	.section	.nv.shared.matmul_kernel,"aw",@nobits
	.sectionflags	@""
	.align	16
